//
// Generated by NVIDIA NVVM Compiler
//
// Compiler Build ID: CL-36424714
// Cuda compilation tools, release 13.0, V13.0.88
// Based on NVVM 20.0.0
//

.version 9.0
.target sm_100
.address_size 64

	// .globl	_Z15init_conditionsPfS_S_S_S_S_S_S_iii
.const .align 4 .b8 basis[8192];
.const .align 4 .b8 basis_grad_x[8192];
.const .align 4 .b8 basis_grad_y[8192];
.const .align 4 .b8 basis_side[4096];
.const .align 4 .b8 basis_vertex[1024];
.const .align 4 .b8 w[128];
.const .align 4 .b8 w_oned[64];
.const .align 4 .b8 r1[128];
.const .align 4 .b8 r2[128];
.const .align 4 .b8 r_oned[128];

.visible .entry _Z15init_conditionsPfS_S_S_S_S_S_S_iii(
	.param .u64 .ptr .align 1 _Z15init_conditionsPfS_S_S_S_S_S_S_iii_param_0,
	.param .u64 .ptr .align 1 _Z15init_conditionsPfS_S_S_S_S_S_S_iii_param_1,
	.param .u64 .ptr .align 1 _Z15init_conditionsPfS_S_S_S_S_S_S_iii_param_2,
	.param .u64 .ptr .align 1 _Z15init_conditionsPfS_S_S_S_S_S_S_iii_param_3,
	.param .u64 .ptr .align 1 _Z15init_conditionsPfS_S_S_S_S_S_S_iii_param_4,
	.param .u64 .ptr .align 1 _Z15init_conditionsPfS_S_S_S_S_S_S_iii_param_5,
	.param .u64 .ptr .align 1 _Z15init_conditionsPfS_S_S_S_S_S_S_iii_param_6,
	.param .u64 .ptr .align 1 _Z15init_conditionsPfS_S_S_S_S_S_S_iii_param_7,
	.param .u32 _Z15init_conditionsPfS_S_S_S_S_S_S_iii_param_8,
	.param .u32 _Z15init_conditionsPfS_S_S_S_S_S_S_iii_param_9,
	.param .u32 _Z15init_conditionsPfS_S_S_S_S_S_S_iii_param_10
)
{
	.reg .pred 	%p<20>;
	.reg .b32 	%r<55>;
	.reg .b32 	%f<138>;
	.reg .b64 	%rd<96>;

	ld.param.u64 	%rd25, [_Z15init_conditionsPfS_S_S_S_S_S_S_iii_param_0];
	ld.param.u64 	%rd20, [_Z15init_conditionsPfS_S_S_S_S_S_S_iii_param_3];
	ld.param.u64 	%rd22, [_Z15init_conditionsPfS_S_S_S_S_S_S_iii_param_5];
	ld.param.u64 	%rd23, [_Z15init_conditionsPfS_S_S_S_S_S_S_iii_param_6];
	ld.param.u64 	%rd24, [_Z15init_conditionsPfS_S_S_S_S_S_S_iii_param_7];
	ld.param.u32 	%r22, [_Z15init_conditionsPfS_S_S_S_S_S_S_iii_param_8];
	ld.param.u32 	%r23, [_Z15init_conditionsPfS_S_S_S_S_S_S_iii_param_9];
	ld.param.u32 	%r24, [_Z15init_conditionsPfS_S_S_S_S_S_S_iii_param_10];
	cvta.to.global.u64 	%rd1, %rd25;
	mov.u32 	%r25, %ntid.x;
	mov.u32 	%r26, %ctaid.x;
	mov.u32 	%r27, %tid.x;
	mad.lo.s32 	%r1, %r25, %r26, %r27;
	setp.ge.s32 	%p1, %r1, %r24;
	setp.lt.s32 	%p2, %r23, 1;
	or.pred  	%p3, %p1, %p2;
	@%p3 bra 	$L__BB0_23;
	cvta.to.global.u64 	%rd2, %rd23;
	cvta.to.global.u64 	%rd3, %rd22;
	cvta.to.global.u64 	%rd4, %rd24;
	cvta.to.global.u64 	%rd5, %rd20;
	setp.lt.s32 	%p4, %r22, 1;
	@%p4 bra 	$L__BB0_12;
	and.b32  	%r40, %r22, 2147483644;
	neg.s32 	%r2, %r40;
	mul.wide.s32 	%rd48, %r1, 4;
	add.s64 	%rd6, %rd5, %rd48;
	add.s64 	%rd7, %rd4, %rd48;
	add.s64 	%rd8, %rd3, %rd48;
	add.s64 	%rd9, %rd2, %rd48;
	mov.b32 	%r47, 0;
	mov.u64 	%rd79, r1;
$L__BB0_3:
	ld.param.u64 	%rd91, [_Z15init_conditionsPfS_S_S_S_S_S_S_iii_param_4];
	ld.param.u64 	%rd90, [_Z15init_conditionsPfS_S_S_S_S_S_S_iii_param_2];
	setp.lt.u32 	%p13, %r22, 4;
	cvta.to.global.u64 	%rd49, %rd91;
	add.s64 	%rd51, %rd49, %rd48;
	ld.global.f32 	%f1, [%rd51];
	ld.global.f32 	%f2, [%rd9];
	cvta.to.global.u64 	%rd52, %rd90;
	add.s64 	%rd53, %rd52, %rd48;
	ld.global.f32 	%f3, [%rd53];
	ld.global.f32 	%f4, [%rd8];
	ld.global.f32 	%f5, [%rd7];
	ld.global.f32 	%f6, [%rd6];
	mul.lo.s32 	%r4, %r47, %r22;
	mov.b32 	%r50, 0;
	mov.f32 	%f133, 0f00000000;
	@%p13 bra 	$L__BB0_6;
	mul.wide.u32 	%rd57, %r4, 4;
	mov.u64 	%rd58, basis;
	add.s64 	%rd59, %rd58, %rd57;
	add.s64 	%rd92, %rd59, 8;
	mov.u64 	%rd60, r1;
	add.s64 	%rd95, %rd60, 8;
	mov.u64 	%rd61, r2;
	add.s64 	%rd94, %rd61, 8;
	mov.u64 	%rd62, w;
	add.s64 	%rd93, %rd62, 8;
	mov.f32 	%f133, 0f00000000;
	mov.u32 	%r48, %r2;
$L__BB0_5:
	.pragma "nounroll";
	and.b32  	%r50, %r22, 2147483644;
	ld.const.f32 	%f19, [%rd95+-8];
	ld.const.f32 	%f20, [%rd94+-8];
	mul.f32 	%f21, %f20, %f2;
	fma.rn.f32 	%f22, %f19, %f1, %f21;
	mov.f32 	%f23, 0f3F800000;
	sub.f32 	%f24, %f23, %f19;
	sub.f32 	%f25, %f24, %f20;
	fma.rn.f32 	%f26, %f25, %f3, %f22;
	mul.f32 	%f27, %f20, %f5;
	fma.rn.f32 	%f28, %f19, %f4, %f27;
	fma.rn.f32 	%f29, %f25, %f6, %f28;
	ld.const.f32 	%f30, [%rd93+-8];
	add.f32 	%f31, %f29, %f29;
	sub.f32 	%f32, %f26, %f31;
	mul.f32 	%f33, %f30, %f32;
	ld.const.f32 	%f34, [%rd92+-8];
	fma.rn.f32 	%f35, %f34, %f33, %f133;
	ld.const.f32 	%f36, [%rd95+-4];
	ld.const.f32 	%f37, [%rd94+-4];
	mul.f32 	%f38, %f37, %f2;
	fma.rn.f32 	%f39, %f36, %f1, %f38;
	sub.f32 	%f40, %f23, %f36;
	sub.f32 	%f41, %f40, %f37;
	fma.rn.f32 	%f42, %f41, %f3, %f39;
	mul.f32 	%f43, %f37, %f5;
	fma.rn.f32 	%f44, %f36, %f4, %f43;
	fma.rn.f32 	%f45, %f41, %f6, %f44;
	ld.const.f32 	%f46, [%rd93+-4];
	add.f32 	%f47, %f45, %f45;
	sub.f32 	%f48, %f42, %f47;
	mul.f32 	%f49, %f46, %f48;
	ld.const.f32 	%f50, [%rd92+-4];
	fma.rn.f32 	%f51, %f50, %f49, %f35;
	ld.const.f32 	%f52, [%rd95];
	ld.const.f32 	%f53, [%rd94];
	mul.f32 	%f54, %f53, %f2;
	fma.rn.f32 	%f55, %f52, %f1, %f54;
	sub.f32 	%f56, %f23, %f52;
	sub.f32 	%f57, %f56, %f53;
	fma.rn.f32 	%f58, %f57, %f3, %f55;
	mul.f32 	%f59, %f53, %f5;
	fma.rn.f32 	%f60, %f52, %f4, %f59;
	fma.rn.f32 	%f61, %f57, %f6, %f60;
	ld.const.f32 	%f62, [%rd93];
	add.f32 	%f63, %f61, %f61;
	sub.f32 	%f64, %f58, %f63;
	mul.f32 	%f65, %f62, %f64;
	ld.const.f32 	%f66, [%rd92];
	fma.rn.f32 	%f67, %f66, %f65, %f51;
	ld.const.f32 	%f68, [%rd95+4];
	ld.const.f32 	%f69, [%rd94+4];
	mul.f32 	%f70, %f69, %f2;
	fma.rn.f32 	%f71, %f68, %f1, %f70;
	sub.f32 	%f72, %f23, %f68;
	sub.f32 	%f73, %f72, %f69;
	fma.rn.f32 	%f74, %f73, %f3, %f71;
	mul.f32 	%f75, %f69, %f5;
	fma.rn.f32 	%f76, %f68, %f4, %f75;
	fma.rn.f32 	%f77, %f73, %f6, %f76;
	ld.const.f32 	%f78, [%rd93+4];
	add.f32 	%f79, %f77, %f77;
	sub.f32 	%f80, %f74, %f79;
	mul.f32 	%f81, %f78, %f80;
	ld.const.f32 	%f82, [%rd92+4];
	fma.rn.f32 	%f133, %f82, %f81, %f67;
	add.s32 	%r48, %r48, 4;
	add.s64 	%rd95, %rd95, 16;
	add.s64 	%rd94, %rd94, 16;
	add.s64 	%rd93, %rd93, 16;
	add.s64 	%rd92, %rd92, 16;
	setp.ne.s32 	%p14, %r48, 0;
	@%p14 bra 	$L__BB0_5;
$L__BB0_6:
	and.b32  	%r42, %r22, 3;
	setp.eq.s32 	%p15, %r42, 0;
	@%p15 bra 	$L__BB0_11;
	setp.eq.s32 	%p16, %r42, 1;
	@%p16 bra 	$L__BB0_9;
	cvt.u64.u32 	%rd63, %r50;
	mul.wide.u32 	%rd64, %r50, 4;
	mov.u64 	%rd65, r1;
	add.s64 	%rd66, %rd65, %rd64;
	ld.const.f32 	%f84, [%rd66];
	mov.u64 	%rd67, r2;
	add.s64 	%rd68, %rd67, %rd64;
	ld.const.f32 	%f85, [%rd68];
	mul.f32 	%f86, %f85, %f2;
	fma.rn.f32 	%f87, %f84, %f1, %f86;
	mov.f32 	%f88, 0f3F800000;
	sub.f32 	%f89, %f88, %f84;
	sub.f32 	%f90, %f89, %f85;
	fma.rn.f32 	%f91, %f90, %f3, %f87;
	mul.f32 	%f92, %f85, %f5;
	fma.rn.f32 	%f93, %f84, %f4, %f92;
	fma.rn.f32 	%f94, %f90, %f6, %f93;
	mov.u64 	%rd69, w;
	add.s64 	%rd70, %rd69, %rd64;
	ld.const.f32 	%f95, [%rd70];
	add.f32 	%f96, %f94, %f94;
	sub.f32 	%f97, %f91, %f96;
	mul.f32 	%f98, %f95, %f97;
	add.s32 	%r43, %r50, %r4;
	mul.wide.u32 	%rd71, %r43, 4;
	mov.u64 	%rd72, basis;
	add.s64 	%rd73, %rd72, %rd71;
	ld.const.f32 	%f99, [%rd73];
	fma.rn.f32 	%f100, %f99, %f98, %f133;
	ld.const.f32 	%f101, [%rd66+4];
	ld.const.f32 	%f102, [%rd68+4];
	mul.f32 	%f103, %f102, %f2;
	fma.rn.f32 	%f104, %f101, %f1, %f103;
	sub.f32 	%f105, %f88, %f101;
	sub.f32 	%f106, %f105, %f102;
	fma.rn.f32 	%f107, %f106, %f3, %f104;
	mul.f32 	%f108, %f102, %f5;
	fma.rn.f32 	%f109, %f101, %f4, %f108;
	fma.rn.f32 	%f110, %f106, %f6, %f109;
	ld.const.f32 	%f111, [%rd70+4];
	add.f32 	%f112, %f110, %f110;
	sub.f32 	%f113, %f107, %f112;
	mul.f32 	%f114, %f111, %f113;
	cvt.u64.u32 	%rd74, %r4;
	add.s64 	%rd75, %rd63, %rd74;
	shl.b64 	%rd76, %rd75, 2;
	add.s64 	%rd77, %rd72, %rd76;
	ld.const.f32 	%f115, [%rd77+4];
	fma.rn.f32 	%f133, %f115, %f114, %f100;
	add.s32 	%r50, %r50, 2;
$L__BB0_9:
	and.b32  	%r44, %r22, 1;
	setp.eq.b32 	%p17, %r44, 1;
	not.pred 	%p18, %p17;
	@%p18 bra 	$L__BB0_11;
	mul.wide.u32 	%rd78, %r50, 4;
	add.s64 	%rd80, %rd79, %rd78;
	ld.const.f32 	%f116, [%rd80];
	mov.u64 	%rd81, r2;
	add.s64 	%rd82, %rd81, %rd78;
	ld.const.f32 	%f117, [%rd82];
	mul.f32 	%f118, %f117, %f2;
	fma.rn.f32 	%f119, %f116, %f1, %f118;
	mov.f32 	%f120, 0f3F800000;
	sub.f32 	%f121, %f120, %f116;
	sub.f32 	%f122, %f121, %f117;
	fma.rn.f32 	%f123, %f122, %f3, %f119;
	mul.f32 	%f124, %f117, %f5;
	fma.rn.f32 	%f125, %f116, %f4, %f124;
	fma.rn.f32 	%f126, %f122, %f6, %f125;
	mov.u64 	%rd83, w;
	add.s64 	%rd84, %rd83, %rd78;
	ld.const.f32 	%f127, [%rd84];
	add.f32 	%f128, %f126, %f126;
	sub.f32 	%f129, %f123, %f128;
	mul.f32 	%f130, %f127, %f129;
	add.s32 	%r45, %r50, %r4;
	mul.wide.u32 	%rd85, %r45, 4;
	mov.u64 	%rd86, basis;
	add.s64 	%rd87, %rd86, %rd85;
	ld.const.f32 	%f131, [%rd87];
	fma.rn.f32 	%f133, %f131, %f130, %f133;
$L__BB0_11:
	mad.lo.s32 	%r46, %r47, %r24, %r1;
	mul.wide.s32 	%rd88, %r46, 4;
	add.s64 	%rd89, %rd1, %rd88;
	st.global.f32 	[%rd89], %f133;
	add.s32 	%r47, %r47, 1;
	setp.eq.s32 	%p19, %r47, %r23;
	@%p19 bra 	$L__BB0_23;
	bra.uni 	$L__BB0_3;
$L__BB0_12:
	and.b32  	%r12, %r23, 7;
	setp.lt.u32 	%p5, %r23, 8;
	mov.b32 	%r53, 0;
	@%p5 bra 	$L__BB0_15;
	and.b32  	%r53, %r23, 2147483640;
	mov.b32 	%r51, 0;
	mul.wide.s32 	%rd28, %r24, 4;
$L__BB0_14:
	.pragma "nounroll";
	mad.lo.s32 	%r30, %r51, %r24, %r1;
	mul.wide.s32 	%rd26, %r30, 4;
	add.s64 	%rd27, %rd1, %rd26;
	mov.b32 	%r31, 0;
	st.global.u32 	[%rd27], %r31;
	add.s64 	%rd29, %rd27, %rd28;
	st.global.u32 	[%rd29], %r31;
	add.s64 	%rd30, %rd29, %rd28;
	st.global.u32 	[%rd30], %r31;
	add.s64 	%rd31, %rd30, %rd28;
	st.global.u32 	[%rd31], %r31;
	add.s64 	%rd32, %rd31, %rd28;
	st.global.u32 	[%rd32], %r31;
	add.s64 	%rd33, %rd32, %rd28;
	st.global.u32 	[%rd33], %r31;
	add.s64 	%rd34, %rd33, %rd28;
	st.global.u32 	[%rd34], %r31;
	add.s64 	%rd35, %rd34, %rd28;
	st.global.u32 	[%rd35], %r31;
	add.s32 	%r51, %r51, 8;
	setp.ne.s32 	%p6, %r51, %r53;
	@%p6 bra 	$L__BB0_14;
$L__BB0_15:
	setp.eq.s32 	%p7, %r12, 0;
	@%p7 bra 	$L__BB0_23;
	and.b32  	%r17, %r23, 3;
	setp.lt.u32 	%p8, %r12, 4;
	@%p8 bra 	$L__BB0_18;
	mad.lo.s32 	%r32, %r53, %r24, %r1;
	mul.wide.s32 	%rd36, %r32, 4;
	add.s64 	%rd37, %rd1, %rd36;
	mov.b32 	%r33, 0;
	st.global.u32 	[%rd37], %r33;
	mul.wide.s32 	%rd38, %r24, 4;
	add.s64 	%rd39, %rd37, %rd38;
	st.global.u32 	[%rd39], %r33;
	add.s64 	%rd40, %rd39, %rd38;
	st.global.u32 	[%rd40], %r33;
	add.s64 	%rd41, %rd40, %rd38;
	st.global.u32 	[%rd41], %r33;
	add.s32 	%r53, %r53, 4;
$L__BB0_18:
	setp.eq.s32 	%p9, %r17, 0;
	@%p9 bra 	$L__BB0_23;
	setp.eq.s32 	%p10, %r17, 1;
	@%p10 bra 	$L__BB0_21;
	mad.lo.s32 	%r34, %r53, %r24, %r1;
	mul.wide.s32 	%rd42, %r34, 4;
	add.s64 	%rd43, %rd1, %rd42;
	mov.b32 	%r35, 0;
	st.global.u32 	[%rd43], %r35;
	mul.wide.s32 	%rd44, %r24, 4;
	add.s64 	%rd45, %rd43, %rd44;
	st.global.u32 	[%rd45], %r35;
	add.s32 	%r53, %r53, 2;
$L__BB0_21:
	and.b32  	%r36, %r23, 1;
	setp.eq.b32 	%p11, %r36, 1;
	not.pred 	%p12, %p11;
	@%p12 bra 	$L__BB0_23;
	mad.lo.s32 	%r37, %r53, %r24, %r1;
	mul.wide.s32 	%rd46, %r37, 4;
	add.s64 	%rd47, %rd1, %rd46;
	mov.b32 	%r38, 0;
	st.global.u32 	[%rd47], %r38;
$L__BB0_23:
	ret;

}
	// .globl	_Z18preval_side_lengthPfS_S_S_S_i
.visible .entry _Z18preval_side_lengthPfS_S_S_S_i(
	.param .u64 .ptr .align 1 _Z18preval_side_lengthPfS_S_S_S_i_param_0,
	.param .u64 .ptr .align 1 _Z18preval_side_lengthPfS_S_S_S_i_param_1,
	.param .u64 .ptr .align 1 _Z18preval_side_lengthPfS_S_S_S_i_param_2,
	.param .u64 .ptr .align 1 _Z18preval_side_lengthPfS_S_S_S_i_param_3,
	.param .u64 .ptr .align 1 _Z18preval_side_lengthPfS_S_S_S_i_param_4,
	.param .u32 _Z18preval_side_lengthPfS_S_S_S_i_param_5
)
{
	.reg .pred 	%p<20>;
	.reg .b32 	%r<28>;
	.reg .b32 	%f<135>;
	.reg .b64 	%rd<19>;

	ld.param.u64 	%rd1, [_Z18preval_side_lengthPfS_S_S_S_i_param_0];
	ld.param.u64 	%rd2, [_Z18preval_side_lengthPfS_S_S_S_i_param_1];
	ld.param.u64 	%rd3, [_Z18preval_side_lengthPfS_S_S_S_i_param_2];
	ld.param.u64 	%rd4, [_Z18preval_side_lengthPfS_S_S_S_i_param_3];
	ld.param.u64 	%rd5, [_Z18preval_side_lengthPfS_S_S_S_i_param_4];
	ld.param.u32 	%r2, [_Z18preval_side_lengthPfS_S_S_S_i_param_5];
	mov.u32 	%r3, %ntid.x;
	mov.u32 	%r4, %ctaid.x;
	mov.u32 	%r5, %tid.x;
	mad.lo.s32 	%r1, %r3, %r4, %r5;
	setp.ge.s32 	%p1, %r1, %r2;
	@%p1 bra 	$L__BB1_12;
	cvta.to.global.u64 	%rd6, %rd2;
	cvta.to.global.u64 	%rd7, %rd4;
	mul.wide.s32 	%rd8, %r1, 4;
	add.s64 	%rd9, %rd6, %rd8;
	ld.global.f32 	%f14, [%rd9];
	add.s64 	%rd10, %rd7, %rd8;
	ld.global.f32 	%f15, [%rd10];
	sub.f32 	%f1, %f14, %f15;
	abs.f32 	%f2, %f1;
	setp.eq.f32 	%p2, %f1, 0f3F800000;
	mov.f32 	%f133, 0f3F800000;
	@%p2 bra 	$L__BB1_6;
	setp.num.f32 	%p3, %f2, %f2;
	@%p3 bra 	$L__BB1_4;
	mov.f32 	%f71, 0f40000000;
	add.rn.f32 	%f133, %f1, %f71;
	bra.uni 	$L__BB1_6;
$L__BB1_4:
	setp.lt.f32 	%p4, %f2, 0f00800000;
	mul.f32 	%f16, %f2, 0f4B800000;
	selp.f32 	%f17, %f16, %f2, %p4;
	mov.b32 	%r6, %f17;
	add.s32 	%r7, %r6, -1060439283;
	and.b32  	%r8, %r7, -8388608;
	sub.s32 	%r9, %r6, %r8;
	mov.b32 	%f18, %r9;
	cvt.rn.f32.s32 	%f19, %r8;
	selp.f32 	%f20, 0fC1C00000, 0f00000000, %p4;
	fma.rn.f32 	%f21, %f19, 0f34000000, %f20;
	add.f32 	%f22, %f18, 0fBF800000;
	add.f32 	%f23, %f18, 0f3F800000;
	rcp.approx.ftz.f32 	%f24, %f23;
	add.f32 	%f25, %f22, %f22;
	mul.f32 	%f26, %f25, %f24;
	mul.f32 	%f27, %f26, %f26;
	neg.f32 	%f28, %f26;
	sub.f32 	%f29, %f22, %f26;
	add.f32 	%f30, %f29, %f29;
	fma.rn.f32 	%f31, %f28, %f22, %f30;
	mul.rn.f32 	%f32, %f24, %f31;
	fma.rn.f32 	%f33, %f27, 0f3A2C32E4, 0f3B52E7DB;
	fma.rn.f32 	%f34, %f33, %f27, 0f3C93BB73;
	fma.rn.f32 	%f35, %f34, %f27, 0f3DF6384F;
	mul.rn.f32 	%f36, %f35, %f27;
	fma.rn.f32 	%f37, %f26, 0f3FB8AA3B, %f21;
	mul.f32 	%f38, %f36, 0f40400000;
	sub.f32 	%f39, %f21, %f37;
	fma.rn.f32 	%f40, %f26, 0f3FB8AA3B, %f39;
	fma.rn.f32 	%f41, %f32, 0f3FB8AA3B, %f40;
	fma.rn.f32 	%f42, %f26, 0f32A55E34, %f41;
	fma.rn.f32 	%f43, %f38, %f32, %f42;
	fma.rn.f32 	%f44, %f36, %f26, %f43;
	add.rn.f32 	%f45, %f37, %f44;
	mov.f32 	%f46, 0f40000000;
	mul.rn.f32 	%f47, %f45, %f46;
	cvt.rni.f32.f32 	%f48, %f47;
	sub.f32 	%f49, %f47, %f48;
	neg.f32 	%f50, %f47;
	fma.rn.f32 	%f51, %f45, 0f40000000, %f50;
	neg.f32 	%f52, %f37;
	add.rn.f32 	%f53, %f45, %f52;
	neg.f32 	%f54, %f53;
	add.rn.f32 	%f55, %f44, %f54;
	fma.rn.f32 	%f56, %f55, 0f40000000, %f51;
	add.f32 	%f57, %f49, %f56;
	setp.gt.f32 	%p5, %f48, 0f00000000;
	selp.b32 	%r10, 0, -2097152000, %p5;
	setp.neu.f32 	%p6, %f1, 0f00000000;
	setp.neu.f32 	%p7, %f2, 0f7F800000;
	setp.lt.f32 	%p8, %f47, 0f00000000;
	selp.f32 	%f58, 0f00000000, 0f7F800000, %p8;
	abs.f32 	%f59, %f47;
	setp.gt.f32 	%p9, %f59, 0f43180000;
	cvt.rzi.s32.f32 	%r11, %f48;
	shl.b32 	%r12, %r11, 23;
	sub.s32 	%r13, %r12, %r10;
	mov.b32 	%f60, %r13;
	add.s32 	%r14, %r10, 2130706432;
	mov.b32 	%f61, %r14;
	fma.rn.f32 	%f62, %f57, 0f391FCB8E, 0f3AAF85ED;
	fma.rn.f32 	%f63, %f62, %f57, 0f3C1D9856;
	fma.rn.f32 	%f64, %f63, %f57, 0f3D6357BB;
	fma.rn.f32 	%f65, %f64, %f57, 0f3E75FDEC;
	fma.rn.f32 	%f66, %f65, %f57, 0f3F317218;
	fma.rn.f32 	%f67, %f66, %f57, 0f3F800000;
	mul.f32 	%f68, %f67, %f61;
	mul.f32 	%f69, %f68, %f60;
	selp.f32 	%f133, %f58, %f69, %p9;
	and.pred  	%p10, %p6, %p7;
	@%p10 bra 	$L__BB1_6;
	add.f32 	%f70, %f1, %f1;
	mov.b32 	%r15, %f70;
	and.b32  	%r16, %r15, 2147483647;
	mov.b32 	%f133, %r16;
$L__BB1_6:
	cvta.to.global.u64 	%rd11, %rd3;
	add.s64 	%rd13, %rd11, %rd8;
	ld.global.f32 	%f73, [%rd13];
	cvta.to.global.u64 	%rd14, %rd5;
	add.s64 	%rd15, %rd14, %rd8;
	ld.global.f32 	%f74, [%rd15];
	sub.f32 	%f7, %f73, %f74;
	abs.f32 	%f8, %f7;
	setp.eq.f32 	%p11, %f7, 0f3F800000;
	mov.f32 	%f134, 0f3F800000;
	@%p11 bra 	$L__BB1_11;
	setp.num.f32 	%p12, %f8, %f8;
	@%p12 bra 	$L__BB1_9;
	mov.f32 	%f130, 0f40000000;
	add.rn.f32 	%f134, %f7, %f130;
	bra.uni 	$L__BB1_11;
$L__BB1_9:
	setp.lt.f32 	%p13, %f8, 0f00800000;
	mul.f32 	%f75, %f8, 0f4B800000;
	selp.f32 	%f76, %f75, %f8, %p13;
	mov.b32 	%r17, %f76;
	add.s32 	%r18, %r17, -1060439283;
	and.b32  	%r19, %r18, -8388608;
	sub.s32 	%r20, %r17, %r19;
	mov.b32 	%f77, %r20;
	cvt.rn.f32.s32 	%f78, %r19;
	selp.f32 	%f79, 0fC1C00000, 0f00000000, %p13;
	fma.rn.f32 	%f80, %f78, 0f34000000, %f79;
	add.f32 	%f81, %f77, 0fBF800000;
	add.f32 	%f82, %f77, 0f3F800000;
	rcp.approx.ftz.f32 	%f83, %f82;
	add.f32 	%f84, %f81, %f81;
	mul.f32 	%f85, %f84, %f83;
	mul.f32 	%f86, %f85, %f85;
	neg.f32 	%f87, %f85;
	sub.f32 	%f88, %f81, %f85;
	add.f32 	%f89, %f88, %f88;
	fma.rn.f32 	%f90, %f87, %f81, %f89;
	mul.rn.f32 	%f91, %f83, %f90;
	fma.rn.f32 	%f92, %f86, 0f3A2C32E4, 0f3B52E7DB;
	fma.rn.f32 	%f93, %f92, %f86, 0f3C93BB73;
	fma.rn.f32 	%f94, %f93, %f86, 0f3DF6384F;
	mul.rn.f32 	%f95, %f94, %f86;
	fma.rn.f32 	%f96, %f85, 0f3FB8AA3B, %f80;
	mul.f32 	%f97, %f95, 0f40400000;
	sub.f32 	%f98, %f80, %f96;
	fma.rn.f32 	%f99, %f85, 0f3FB8AA3B, %f98;
	fma.rn.f32 	%f100, %f91, 0f3FB8AA3B, %f99;
	fma.rn.f32 	%f101, %f85, 0f32A55E34, %f100;
	fma.rn.f32 	%f102, %f97, %f91, %f101;
	fma.rn.f32 	%f103, %f95, %f85, %f102;
	add.rn.f32 	%f104, %f96, %f103;
	mov.f32 	%f105, 0f40000000;
	mul.rn.f32 	%f106, %f104, %f105;
	cvt.rni.f32.f32 	%f107, %f106;
	sub.f32 	%f108, %f106, %f107;
	neg.f32 	%f109, %f106;
	fma.rn.f32 	%f110, %f104, 0f40000000, %f109;
	neg.f32 	%f111, %f96;
	add.rn.f32 	%f112, %f104, %f111;
	neg.f32 	%f113, %f112;
	add.rn.f32 	%f114, %f103, %f113;
	fma.rn.f32 	%f115, %f114, 0f40000000, %f110;
	add.f32 	%f116, %f108, %f115;
	setp.gt.f32 	%p14, %f107, 0f00000000;
	selp.b32 	%r21, 0, -2097152000, %p14;
	setp.neu.f32 	%p15, %f7, 0f00000000;
	setp.neu.f32 	%p16, %f8, 0f7F800000;
	setp.lt.f32 	%p17, %f106, 0f00000000;
	selp.f32 	%f117, 0f00000000, 0f7F800000, %p17;
	abs.f32 	%f118, %f106;
	setp.gt.f32 	%p18, %f118, 0f43180000;
	cvt.rzi.s32.f32 	%r22, %f107;
	shl.b32 	%r23, %r22, 23;
	sub.s32 	%r24, %r23, %r21;
	mov.b32 	%f119, %r24;
	add.s32 	%r25, %r21, 2130706432;
	mov.b32 	%f120, %r25;
	fma.rn.f32 	%f121, %f116, 0f391FCB8E, 0f3AAF85ED;
	fma.rn.f32 	%f122, %f121, %f116, 0f3C1D9856;
	fma.rn.f32 	%f123, %f122, %f116, 0f3D6357BB;
	fma.rn.f32 	%f124, %f123, %f116, 0f3E75FDEC;
	fma.rn.f32 	%f125, %f124, %f116, 0f3F317218;
	fma.rn.f32 	%f126, %f125, %f116, 0f3F800000;
	mul.f32 	%f127, %f126, %f120;
	mul.f32 	%f128, %f127, %f119;
	selp.f32 	%f134, %f117, %f128, %p18;
	and.pred  	%p19, %p15, %p16;
	@%p19 bra 	$L__BB1_11;
	add.f32 	%f129, %f7, %f7;
	mov.b32 	%r26, %f129;
	and.b32  	%r27, %r26, 2147483647;
	mov.b32 	%f134, %r27;
$L__BB1_11:
	add.f32 	%f131, %f133, %f134;
	sqrt.rn.f32 	%f132, %f131;
	cvta.to.global.u64 	%rd16, %rd1;
	add.s64 	%rd18, %rd16, %rd8;
	st.global.f32 	[%rd18], %f132;
$L__BB1_12:
	ret;

}
	// .globl	_Z15preval_jacobianPfS_S_S_S_S_S_i
.visible .entry _Z15preval_jacobianPfS_S_S_S_S_S_i(
	.param .u64 .ptr .align 1 _Z15preval_jacobianPfS_S_S_S_S_S_i_param_0,
	.param .u64 .ptr .align 1 _Z15preval_jacobianPfS_S_S_S_S_S_i_param_1,
	.param .u64 .ptr .align 1 _Z15preval_jacobianPfS_S_S_S_S_S_i_param_2,
	.param .u64 .ptr .align 1 _Z15preval_jacobianPfS_S_S_S_S_S_i_param_3,
	.param .u64 .ptr .align 1 _Z15preval_jacobianPfS_S_S_S_S_S_i_param_4,
	.param .u64 .ptr .align 1 _Z15preval_jacobianPfS_S_S_S_S_S_i_param_5,
	.param .u64 .ptr .align 1 _Z15preval_jacobianPfS_S_S_S_S_S_i_param_6,
	.param .u32 _Z15preval_jacobianPfS_S_S_S_S_S_i_param_7
)
{
	.reg .pred 	%p<2>;
	.reg .b32 	%r<6>;
	.reg .b32 	%f<14>;
	.reg .b64 	%rd<23>;

	ld.param.u64 	%rd1, [_Z15preval_jacobianPfS_S_S_S_S_S_i_param_0];
	ld.param.u64 	%rd2, [_Z15preval_jacobianPfS_S_S_S_S_S_i_param_1];
	ld.param.u64 	%rd3, [_Z15preval_jacobianPfS_S_S_S_S_S_i_param_2];
	ld.param.u64 	%rd4, [_Z15preval_jacobianPfS_S_S_S_S_S_i_param_3];
	ld.param.u64 	%rd5, [_Z15preval_jacobianPfS_S_S_S_S_S_i_param_4];
	ld.param.u64 	%rd6, [_Z15preval_jacobianPfS_S_S_S_S_S_i_param_5];
	ld.param.u64 	%rd7, [_Z15preval_jacobianPfS_S_S_S_S_S_i_param_6];
	ld.param.u32 	%r2, [_Z15preval_jacobianPfS_S_S_S_S_S_i_param_7];
	mov.u32 	%r3, %ntid.x;
	mov.u32 	%r4, %ctaid.x;
	mov.u32 	%r5, %tid.x;
	mad.lo.s32 	%r1, %r3, %r4, %r5;
	setp.ge.s32 	%p1, %r1, %r2;
	@%p1 bra 	$L__BB2_2;
	cvta.to.global.u64 	%rd8, %rd2;
	cvta.to.global.u64 	%rd9, %rd3;
	cvta.to.global.u64 	%rd10, %rd4;
	cvta.to.global.u64 	%rd11, %rd5;
	cvta.to.global.u64 	%rd12, %rd6;
	cvta.to.global.u64 	%rd13, %rd7;
	cvta.to.global.u64 	%rd14, %rd1;
	mul.wide.s32 	%rd15, %r1, 4;
	add.s64 	%rd16, %rd8, %rd15;
	ld.global.f32 	%f1, [%rd16];
	add.s64 	%rd17, %rd9, %rd15;
	ld.global.f32 	%f2, [%rd17];
	add.s64 	%rd18, %rd10, %rd15;
	ld.global.f32 	%f3, [%rd18];
	add.s64 	%rd19, %rd11, %rd15;
	ld.global.f32 	%f4, [%rd19];
	add.s64 	%rd20, %rd12, %rd15;
	ld.global.f32 	%f5, [%rd20];
	add.s64 	%rd21, %rd13, %rd15;
	ld.global.f32 	%f6, [%rd21];
	sub.f32 	%f7, %f3, %f1;
	sub.f32 	%f8, %f6, %f2;
	mul.f32 	%f9, %f7, %f8;
	sub.f32 	%f10, %f5, %f1;
	sub.f32 	%f11, %f4, %f2;
	mul.f32 	%f12, %f11, %f10;
	sub.f32 	%f13, %f9, %f12;
	add.s64 	%rd22, %rd14, %rd15;
	st.global.f32 	[%rd22], %f13;
$L__BB2_2:
	ret;

}
	// .globl	_Z20preval_jacobian_signPfS_S_S_S_i
.visible .entry _Z20preval_jacobian_signPfS_S_S_S_i(
	.param .u64 .ptr .align 1 _Z20preval_jacobian_signPfS_S_S_S_i_param_0,
	.param .u64 .ptr .align 1 _Z20preval_jacobian_signPfS_S_S_S_i_param_1,
	.param .u64 .ptr .align 1 _Z20preval_jacobian_signPfS_S_S_S_i_param_2,
	.param .u64 .ptr .align 1 _Z20preval_jacobian_signPfS_S_S_S_i_param_3,
	.param .u64 .ptr .align 1 _Z20preval_jacobian_signPfS_S_S_S_i_param_4,
	.param .u32 _Z20preval_jacobian_signPfS_S_S_S_i_param_5
)
{
	.reg .pred 	%p<3>;
	.reg .b32 	%r<6>;
	.reg .b32 	%f<8>;
	.reg .b64 	%rd<18>;

	ld.param.u64 	%rd2, [_Z20preval_jacobian_signPfS_S_S_S_i_param_0];
	ld.param.u64 	%rd3, [_Z20preval_jacobian_signPfS_S_S_S_i_param_1];
	ld.param.u64 	%rd4, [_Z20preval_jacobian_signPfS_S_S_S_i_param_2];
	ld.param.u64 	%rd5, [_Z20preval_jacobian_signPfS_S_S_S_i_param_3];
	ld.param.u64 	%rd6, [_Z20preval_jacobian_signPfS_S_S_S_i_param_4];
	ld.param.u32 	%r2, [_Z20preval_jacobian_signPfS_S_S_S_i_param_5];
	mov.u32 	%r3, %ntid.x;
	mov.u32 	%r4, %ctaid.x;
	mov.u32 	%r5, %tid.x;
	mad.lo.s32 	%r1, %r3, %r4, %r5;
	setp.ge.s32 	%p1, %r1, %r2;
	@%p1 bra 	$L__BB3_3;
	cvta.to.global.u64 	%rd7, %rd2;
	mul.wide.s32 	%rd8, %r1, 4;
	add.s64 	%rd1, %rd7, %rd8;
	ld.global.f32 	%f1, [%rd1];
	setp.geu.f32 	%p2, %f1, 0f00000000;
	@%p2 bra 	$L__BB3_3;
	cvta.to.global.u64 	%rd9, %rd3;
	add.s64 	%rd11, %rd9, %rd8;
	ld.global.f32 	%f2, [%rd11];
	cvta.to.global.u64 	%rd12, %rd4;
	add.s64 	%rd13, %rd12, %rd8;
	ld.global.f32 	%f3, [%rd13];
	cvta.to.global.u64 	%rd14, %rd5;
	add.s64 	%rd15, %rd14, %rd8;
	ld.global.f32 	%f4, [%rd15];
	st.global.f32 	[%rd11], %f4;
	cvta.to.global.u64 	%rd16, %rd6;
	add.s64 	%rd17, %rd16, %rd8;
	ld.global.f32 	%f5, [%rd17];
	st.global.f32 	[%rd13], %f5;
	st.global.f32 	[%rd15], %f2;
	st.global.f32 	[%rd17], %f3;
	ld.global.f32 	%f6, [%rd1];
	neg.f32 	%f7, %f6;
	st.global.f32 	[%rd1], %f7;
$L__BB3_3:
	ret;

}
	// .globl	_Z14preval_normalsPfS_S_S_S_S_S_S_S_S_S_S_PiS0_i
.visible .entry _Z14preval_normalsPfS_S_S_S_S_S_S_S_S_S_S_PiS0_i(
	.param .u64 .ptr .align 1 _Z14preval_normalsPfS_S_S_S_S_S_S_S_S_S_S_PiS0_i_param_0,
	.param .u64 .ptr .align 1 _Z14preval_normalsPfS_S_S_S_S_S_S_S_S_S_S_PiS0_i_param_1,
	.param .u64 .ptr .align 1 _Z14preval_normalsPfS_S_S_S_S_S_S_S_S_S_S_PiS0_i_param_2,
	.param .u64 .ptr .align 1 _Z14preval_normalsPfS_S_S_S_S_S_S_S_S_S_S_PiS0_i_param_3,
	.param .u64 .ptr .align 1 _Z14preval_normalsPfS_S_S_S_S_S_S_S_S_S_S_PiS0_i_param_4,
	.param .u64 .ptr .align 1 _Z14preval_normalsPfS_S_S_S_S_S_S_S_S_S_S_PiS0_i_param_5,
	.param .u64 .ptr .align 1 _Z14preval_normalsPfS_S_S_S_S_S_S_S_S_S_S_PiS0_i_param_6,
	.param .u64 .ptr .align 1 _Z14preval_normalsPfS_S_S_S_S_S_S_S_S_S_S_PiS0_i_param_7,
	.param .u64 .ptr .align 1 _Z14preval_normalsPfS_S_S_S_S_S_S_S_S_S_S_PiS0_i_param_8,
	.param .u64 .ptr .align 1 _Z14preval_normalsPfS_S_S_S_S_S_S_S_S_S_S_PiS0_i_param_9,
	.param .u64 .ptr .align 1 _Z14preval_normalsPfS_S_S_S_S_S_S_S_S_S_S_PiS0_i_param_10,
	.param .u64 .ptr .align 1 _Z14preval_normalsPfS_S_S_S_S_S_S_S_S_S_S_PiS0_i_param_11,
	.param .u64 .ptr .align 1 _Z14preval_normalsPfS_S_S_S_S_S_S_S_S_S_S_PiS0_i_param_12,
	.param .u64 .ptr .align 1 _Z14preval_normalsPfS_S_S_S_S_S_S_S_S_S_S_PiS0_i_param_13,
	.param .u32 _Z14preval_normalsPfS_S_S_S_S_S_S_S_S_S_S_PiS0_i_param_14
)
{
	.reg .pred 	%p<20>;
	.reg .b32 	%r<28>;
	.reg .b32 	%f<138>;
	.reg .b64 	%rd<21>;

	ld.param.u64 	%rd1, [_Z14preval_normalsPfS_S_S_S_S_S_S_S_S_S_S_PiS0_i_param_0];
	ld.param.u64 	%rd2, [_Z14preval_normalsPfS_S_S_S_S_S_S_S_S_S_S_PiS0_i_param_1];
	ld.param.u64 	%rd3, [_Z14preval_normalsPfS_S_S_S_S_S_S_S_S_S_S_PiS0_i_param_2];
	ld.param.u64 	%rd4, [_Z14preval_normalsPfS_S_S_S_S_S_S_S_S_S_S_PiS0_i_param_3];
	ld.param.u64 	%rd5, [_Z14preval_normalsPfS_S_S_S_S_S_S_S_S_S_S_PiS0_i_param_4];
	ld.param.u64 	%rd6, [_Z14preval_normalsPfS_S_S_S_S_S_S_S_S_S_S_PiS0_i_param_5];
	ld.param.u32 	%r2, [_Z14preval_normalsPfS_S_S_S_S_S_S_S_S_S_S_PiS0_i_param_14];
	mov.u32 	%r3, %ntid.x;
	mov.u32 	%r4, %ctaid.x;
	mov.u32 	%r5, %tid.x;
	mad.lo.s32 	%r1, %r3, %r4, %r5;
	setp.ge.s32 	%p1, %r1, %r2;
	@%p1 bra 	$L__BB4_12;
	cvta.to.global.u64 	%rd7, %rd3;
	cvta.to.global.u64 	%rd8, %rd4;
	cvta.to.global.u64 	%rd9, %rd5;
	cvta.to.global.u64 	%rd10, %rd6;
	mul.wide.s32 	%rd11, %r1, 4;
	add.s64 	%rd12, %rd7, %rd11;
	ld.global.f32 	%f14, [%rd12];
	add.s64 	%rd13, %rd8, %rd11;
	ld.global.f32 	%f15, [%rd13];
	add.s64 	%rd14, %rd9, %rd11;
	ld.global.f32 	%f16, [%rd14];
	add.s64 	%rd15, %rd10, %rd11;
	ld.global.f32 	%f17, [%rd15];
	sub.f32 	%f1, %f16, %f14;
	sub.f32 	%f2, %f17, %f15;
	abs.f32 	%f3, %f1;
	setp.eq.f32 	%p2, %f1, 0f3F800000;
	mov.f32 	%f136, 0f3F800000;
	@%p2 bra 	$L__BB4_6;
	setp.num.f32 	%p3, %f3, %f3;
	@%p3 bra 	$L__BB4_4;
	mov.f32 	%f73, 0f40000000;
	add.rn.f32 	%f136, %f1, %f73;
	bra.uni 	$L__BB4_6;
$L__BB4_4:
	setp.lt.f32 	%p4, %f3, 0f00800000;
	mul.f32 	%f18, %f3, 0f4B800000;
	selp.f32 	%f19, %f18, %f3, %p4;
	mov.b32 	%r6, %f19;
	add.s32 	%r7, %r6, -1060439283;
	and.b32  	%r8, %r7, -8388608;
	sub.s32 	%r9, %r6, %r8;
	mov.b32 	%f20, %r9;
	cvt.rn.f32.s32 	%f21, %r8;
	selp.f32 	%f22, 0fC1C00000, 0f00000000, %p4;
	fma.rn.f32 	%f23, %f21, 0f34000000, %f22;
	add.f32 	%f24, %f20, 0fBF800000;
	add.f32 	%f25, %f20, 0f3F800000;
	rcp.approx.ftz.f32 	%f26, %f25;
	add.f32 	%f27, %f24, %f24;
	mul.f32 	%f28, %f27, %f26;
	mul.f32 	%f29, %f28, %f28;
	neg.f32 	%f30, %f28;
	sub.f32 	%f31, %f24, %f28;
	add.f32 	%f32, %f31, %f31;
	fma.rn.f32 	%f33, %f30, %f24, %f32;
	mul.rn.f32 	%f34, %f26, %f33;
	fma.rn.f32 	%f35, %f29, 0f3A2C32E4, 0f3B52E7DB;
	fma.rn.f32 	%f36, %f35, %f29, 0f3C93BB73;
	fma.rn.f32 	%f37, %f36, %f29, 0f3DF6384F;
	mul.rn.f32 	%f38, %f37, %f29;
	fma.rn.f32 	%f39, %f28, 0f3FB8AA3B, %f23;
	mul.f32 	%f40, %f38, 0f40400000;
	sub.f32 	%f41, %f23, %f39;
	fma.rn.f32 	%f42, %f28, 0f3FB8AA3B, %f41;
	fma.rn.f32 	%f43, %f34, 0f3FB8AA3B, %f42;
	fma.rn.f32 	%f44, %f28, 0f32A55E34, %f43;
	fma.rn.f32 	%f45, %f40, %f34, %f44;
	fma.rn.f32 	%f46, %f38, %f28, %f45;
	add.rn.f32 	%f47, %f39, %f46;
	mov.f32 	%f48, 0f40000000;
	mul.rn.f32 	%f49, %f47, %f48;
	cvt.rni.f32.f32 	%f50, %f49;
	sub.f32 	%f51, %f49, %f50;
	neg.f32 	%f52, %f49;
	fma.rn.f32 	%f53, %f47, 0f40000000, %f52;
	neg.f32 	%f54, %f39;
	add.rn.f32 	%f55, %f47, %f54;
	neg.f32 	%f56, %f55;
	add.rn.f32 	%f57, %f46, %f56;
	fma.rn.f32 	%f58, %f57, 0f40000000, %f53;
	add.f32 	%f59, %f51, %f58;
	setp.gt.f32 	%p5, %f50, 0f00000000;
	selp.b32 	%r10, 0, -2097152000, %p5;
	setp.neu.f32 	%p6, %f1, 0f00000000;
	setp.neu.f32 	%p7, %f3, 0f7F800000;
	setp.lt.f32 	%p8, %f49, 0f00000000;
	selp.f32 	%f60, 0f00000000, 0f7F800000, %p8;
	abs.f32 	%f61, %f49;
	setp.gt.f32 	%p9, %f61, 0f43180000;
	cvt.rzi.s32.f32 	%r11, %f50;
	shl.b32 	%r12, %r11, 23;
	sub.s32 	%r13, %r12, %r10;
	mov.b32 	%f62, %r13;
	add.s32 	%r14, %r10, 2130706432;
	mov.b32 	%f63, %r14;
	fma.rn.f32 	%f64, %f59, 0f391FCB8E, 0f3AAF85ED;
	fma.rn.f32 	%f65, %f64, %f59, 0f3C1D9856;
	fma.rn.f32 	%f66, %f65, %f59, 0f3D6357BB;
	fma.rn.f32 	%f67, %f66, %f59, 0f3E75FDEC;
	fma.rn.f32 	%f68, %f67, %f59, 0f3F317218;
	fma.rn.f32 	%f69, %f68, %f59, 0f3F800000;
	mul.f32 	%f70, %f69, %f63;
	mul.f32 	%f71, %f70, %f62;
	selp.f32 	%f136, %f60, %f71, %p9;
	and.pred  	%p10, %p6, %p7;
	@%p10 bra 	$L__BB4_6;
	add.f32 	%f72, %f1, %f1;
	mov.b32 	%r15, %f72;
	and.b32  	%r16, %r15, 2147483647;
	mov.b32 	%f136, %r16;
$L__BB4_6:
	abs.f32 	%f8, %f2;
	setp.eq.f32 	%p11, %f2, 0f3F800000;
	mov.f32 	%f137, 0f3F800000;
	@%p11 bra 	$L__BB4_11;
	setp.num.f32 	%p12, %f8, %f8;
	@%p12 bra 	$L__BB4_9;
	mov.f32 	%f130, 0f40000000;
	add.rn.f32 	%f137, %f2, %f130;
	bra.uni 	$L__BB4_11;
$L__BB4_9:
	setp.lt.f32 	%p13, %f8, 0f00800000;
	mul.f32 	%f75, %f8, 0f4B800000;
	selp.f32 	%f76, %f75, %f8, %p13;
	mov.b32 	%r17, %f76;
	add.s32 	%r18, %r17, -1060439283;
	and.b32  	%r19, %r18, -8388608;
	sub.s32 	%r20, %r17, %r19;
	mov.b32 	%f77, %r20;
	cvt.rn.f32.s32 	%f78, %r19;
	selp.f32 	%f79, 0fC1C00000, 0f00000000, %p13;
	fma.rn.f32 	%f80, %f78, 0f34000000, %f79;
	add.f32 	%f81, %f77, 0fBF800000;
	add.f32 	%f82, %f77, 0f3F800000;
	rcp.approx.ftz.f32 	%f83, %f82;
	add.f32 	%f84, %f81, %f81;
	mul.f32 	%f85, %f84, %f83;
	mul.f32 	%f86, %f85, %f85;
	neg.f32 	%f87, %f85;
	sub.f32 	%f88, %f81, %f85;
	add.f32 	%f89, %f88, %f88;
	fma.rn.f32 	%f90, %f87, %f81, %f89;
	mul.rn.f32 	%f91, %f83, %f90;
	fma.rn.f32 	%f92, %f86, 0f3A2C32E4, 0f3B52E7DB;
	fma.rn.f32 	%f93, %f92, %f86, 0f3C93BB73;
	fma.rn.f32 	%f94, %f93, %f86, 0f3DF6384F;
	mul.rn.f32 	%f95, %f94, %f86;
	fma.rn.f32 	%f96, %f85, 0f3FB8AA3B, %f80;
	mul.f32 	%f97, %f95, 0f40400000;
	sub.f32 	%f98, %f80, %f96;
	fma.rn.f32 	%f99, %f85, 0f3FB8AA3B, %f98;
	fma.rn.f32 	%f100, %f91, 0f3FB8AA3B, %f99;
	fma.rn.f32 	%f101, %f85, 0f32A55E34, %f100;
	fma.rn.f32 	%f102, %f97, %f91, %f101;
	fma.rn.f32 	%f103, %f95, %f85, %f102;
	add.rn.f32 	%f104, %f96, %f103;
	mov.f32 	%f105, 0f40000000;
	mul.rn.f32 	%f106, %f104, %f105;
	cvt.rni.f32.f32 	%f107, %f106;
	sub.f32 	%f108, %f106, %f107;
	neg.f32 	%f109, %f106;
	fma.rn.f32 	%f110, %f104, 0f40000000, %f109;
	neg.f32 	%f111, %f96;
	add.rn.f32 	%f112, %f104, %f111;
	neg.f32 	%f113, %f112;
	add.rn.f32 	%f114, %f103, %f113;
	fma.rn.f32 	%f115, %f114, 0f40000000, %f110;
	add.f32 	%f116, %f108, %f115;
	setp.gt.f32 	%p14, %f107, 0f00000000;
	selp.b32 	%r21, 0, -2097152000, %p14;
	setp.neu.f32 	%p15, %f2, 0f00000000;
	setp.neu.f32 	%p16, %f8, 0f7F800000;
	setp.lt.f32 	%p17, %f106, 0f00000000;
	selp.f32 	%f117, 0f00000000, 0f7F800000, %p17;
	abs.f32 	%f118, %f106;
	setp.gt.f32 	%p18, %f118, 0f43180000;
	cvt.rzi.s32.f32 	%r22, %f107;
	shl.b32 	%r23, %r22, 23;
	sub.s32 	%r24, %r23, %r21;
	mov.b32 	%f119, %r24;
	add.s32 	%r25, %r21, 2130706432;
	mov.b32 	%f120, %r25;
	fma.rn.f32 	%f121, %f116, 0f391FCB8E, 0f3AAF85ED;
	fma.rn.f32 	%f122, %f121, %f116, 0f3C1D9856;
	fma.rn.f32 	%f123, %f122, %f116, 0f3D6357BB;
	fma.rn.f32 	%f124, %f123, %f116, 0f3E75FDEC;
	fma.rn.f32 	%f125, %f124, %f116, 0f3F317218;
	fma.rn.f32 	%f126, %f125, %f116, 0f3F800000;
	mul.f32 	%f127, %f126, %f120;
	mul.f32 	%f128, %f127, %f119;
	selp.f32 	%f137, %f117, %f128, %p18;
	and.pred  	%p19, %p15, %p16;
	@%p19 bra 	$L__BB4_11;
	add.f32 	%f129, %f2, %f2;
	mov.b32 	%r26, %f129;
	and.b32  	%r27, %r26, 2147483647;
	mov.b32 	%f137, %r27;
$L__BB4_11:
	add.f32 	%f131, %f136, %f137;
	sqrt.rn.f32 	%f132, %f131;
	neg.f32 	%f133, %f2;
	div.rn.f32 	%f134, %f133, %f132;
	cvta.to.global.u64 	%rd16, %rd1;
	add.s64 	%rd18, %rd16, %rd11;
	st.global.f32 	[%rd18], %f134;
	div.rn.f32 	%f135, %f1, %f132;
	cvta.to.global.u64 	%rd19, %rd2;
	add.s64 	%rd20, %rd19, %rd11;
	st.global.f32 	[%rd20], %f135;
$L__BB4_12:
	ret;

}
	// .globl	_Z24preval_normals_directionPfS_S_S_S_S_S_S_PiS0_i
.visible .entry _Z24preval_normals_directionPfS_S_S_S_S_S_S_PiS0_i(
	.param .u64 .ptr .align 1 _Z24preval_normals_directionPfS_S_S_S_S_S_S_PiS0_i_param_0,
	.param .u64 .ptr .align 1 _Z24preval_normals_directionPfS_S_S_S_S_S_S_PiS0_i_param_1,
	.param .u64 .ptr .align 1 _Z24preval_normals_directionPfS_S_S_S_S_S_S_PiS0_i_param_2,
	.param .u64 .ptr .align 1 _Z24preval_normals_directionPfS_S_S_S_S_S_S_PiS0_i_param_3,
	.param .u64 .ptr .align 1 _Z24preval_normals_directionPfS_S_S_S_S_S_S_PiS0_i_param_4,
	.param .u64 .ptr .align 1 _Z24preval_normals_directionPfS_S_S_S_S_S_S_PiS0_i_param_5,
	.param .u64 .ptr .align 1 _Z24preval_normals_directionPfS_S_S_S_S_S_S_PiS0_i_param_6,
	.param .u64 .ptr .align 1 _Z24preval_normals_directionPfS_S_S_S_S_S_S_PiS0_i_param_7,
	.param .u64 .ptr .align 1 _Z24preval_normals_directionPfS_S_S_S_S_S_S_PiS0_i_param_8,
	.param .u64 .ptr .align 1 _Z24preval_normals_directionPfS_S_S_S_S_S_S_PiS0_i_param_9,
	.param .u32 _Z24preval_normals_directionPfS_S_S_S_S_S_S_PiS0_i_param_10
)
{
	.reg .pred 	%p<6>;
	.reg .b32 	%r<8>;
	.reg .b32 	%f<49>;
	.reg .b64 	%rd<49>;

	ld.param.u64 	%rd13, [_Z24preval_normals_directionPfS_S_S_S_S_S_S_PiS0_i_param_2];
	ld.param.u64 	%rd14, [_Z24preval_normals_directionPfS_S_S_S_S_S_S_PiS0_i_param_3];
	ld.param.u64 	%rd15, [_Z24preval_normals_directionPfS_S_S_S_S_S_S_PiS0_i_param_4];
	ld.param.u64 	%rd16, [_Z24preval_normals_directionPfS_S_S_S_S_S_S_PiS0_i_param_5];
	ld.param.u64 	%rd17, [_Z24preval_normals_directionPfS_S_S_S_S_S_S_PiS0_i_param_6];
	ld.param.u64 	%rd18, [_Z24preval_normals_directionPfS_S_S_S_S_S_S_PiS0_i_param_7];
	ld.param.u64 	%rd11, [_Z24preval_normals_directionPfS_S_S_S_S_S_S_PiS0_i_param_8];
	ld.param.u64 	%rd12, [_Z24preval_normals_directionPfS_S_S_S_S_S_S_PiS0_i_param_9];
	ld.param.u32 	%r3, [_Z24preval_normals_directionPfS_S_S_S_S_S_S_PiS0_i_param_10];
	cvta.to.global.u64 	%rd1, %rd18;
	cvta.to.global.u64 	%rd2, %rd14;
	cvta.to.global.u64 	%rd3, %rd17;
	cvta.to.global.u64 	%rd4, %rd13;
	cvta.to.global.u64 	%rd5, %rd16;
	cvta.to.global.u64 	%rd6, %rd15;
	mov.u32 	%r4, %ntid.x;
	mov.u32 	%r5, %ctaid.x;
	mov.u32 	%r6, %tid.x;
	mad.lo.s32 	%r1, %r4, %r5, %r6;
	setp.ge.s32 	%p1, %r1, %r3;
	@%p1 bra 	$L__BB5_9;
	ld.param.u64 	%rd48, [_Z24preval_normals_directionPfS_S_S_S_S_S_S_PiS0_i_param_1];
	ld.param.u64 	%rd47, [_Z24preval_normals_directionPfS_S_S_S_S_S_S_PiS0_i_param_0];
	cvta.to.global.u64 	%rd19, %rd47;
	cvta.to.global.u64 	%rd20, %rd48;
	cvta.to.global.u64 	%rd21, %rd11;
	cvta.to.global.u64 	%rd22, %rd12;
	mul.wide.s32 	%rd23, %r1, 4;
	add.s64 	%rd24, %rd21, %rd23;
	ld.global.u32 	%r2, [%rd24];
	add.s64 	%rd25, %rd22, %rd23;
	ld.global.u32 	%r7, [%rd25];
	add.s64 	%rd7, %rd19, %rd23;
	ld.global.f32 	%f1, [%rd7];
	add.s64 	%rd8, %rd20, %rd23;
	ld.global.f32 	%f2, [%rd8];
	setp.eq.s32 	%p2, %r7, 2;
	@%p2 bra 	$L__BB5_6;
	setp.eq.s32 	%p3, %r7, 1;
	@%p3 bra 	$L__BB5_5;
	setp.ne.s32 	%p4, %r7, 0;
	@%p4 bra 	$L__BB5_7;
	mul.wide.s32 	%rd40, %r2, 4;
	add.s64 	%rd41, %rd3, %rd40;
	ld.global.f32 	%f47, [%rd41];
	add.s64 	%rd42, %rd1, %rd40;
	ld.global.f32 	%f48, [%rd42];
	add.s64 	%rd43, %rd4, %rd40;
	ld.global.f32 	%f32, [%rd43];
	add.s64 	%rd44, %rd6, %rd40;
	ld.global.f32 	%f33, [%rd44];
	add.f32 	%f34, %f32, %f33;
	mul.f32 	%f45, %f34, 0f3F000000;
	add.s64 	%rd45, %rd2, %rd40;
	ld.global.f32 	%f35, [%rd45];
	add.s64 	%rd46, %rd5, %rd40;
	ld.global.f32 	%f36, [%rd46];
	add.f32 	%f37, %f35, %f36;
	mul.f32 	%f46, %f37, 0f3F000000;
	bra.uni 	$L__BB5_7;
$L__BB5_5:
	mul.wide.s32 	%rd33, %r2, 4;
	add.s64 	%rd34, %rd4, %rd33;
	ld.global.f32 	%f47, [%rd34];
	add.s64 	%rd35, %rd2, %rd33;
	ld.global.f32 	%f48, [%rd35];
	add.s64 	%rd36, %rd6, %rd33;
	ld.global.f32 	%f26, [%rd36];
	add.s64 	%rd37, %rd3, %rd33;
	ld.global.f32 	%f27, [%rd37];
	add.f32 	%f28, %f26, %f27;
	mul.f32 	%f45, %f28, 0f3F000000;
	add.s64 	%rd38, %rd5, %rd33;
	ld.global.f32 	%f29, [%rd38];
	add.s64 	%rd39, %rd1, %rd33;
	ld.global.f32 	%f30, [%rd39];
	add.f32 	%f31, %f29, %f30;
	mul.f32 	%f46, %f31, 0f3F000000;
	bra.uni 	$L__BB5_7;
$L__BB5_6:
	mul.wide.s32 	%rd26, %r2, 4;
	add.s64 	%rd27, %rd6, %rd26;
	ld.global.f32 	%f47, [%rd27];
	add.s64 	%rd28, %rd5, %rd26;
	ld.global.f32 	%f48, [%rd28];
	add.s64 	%rd29, %rd4, %rd26;
	ld.global.f32 	%f20, [%rd29];
	add.s64 	%rd30, %rd3, %rd26;
	ld.global.f32 	%f21, [%rd30];
	add.f32 	%f22, %f20, %f21;
	mul.f32 	%f45, %f22, 0f3F000000;
	add.s64 	%rd31, %rd2, %rd26;
	ld.global.f32 	%f23, [%rd31];
	add.s64 	%rd32, %rd1, %rd26;
	ld.global.f32 	%f24, [%rd32];
	add.f32 	%f25, %f23, %f24;
	mul.f32 	%f46, %f25, 0f3F000000;
$L__BB5_7:
	sub.f32 	%f38, %f47, %f45;
	sub.f32 	%f39, %f48, %f46;
	mul.f32 	%f40, %f2, %f39;
	fma.rn.f32 	%f41, %f1, %f38, %f40;
	setp.leu.f32 	%p5, %f41, 0f00000000;
	@%p5 bra 	$L__BB5_9;
	neg.f32 	%f42, %f1;
	st.global.f32 	[%rd7], %f42;
	ld.global.f32 	%f43, [%rd8];
	neg.f32 	%f44, %f43;
	st.global.f32 	[%rd8], %f44;
$L__BB5_9:
	ret;

}
	// .globl	_Z15preval_partialsPfS_S_S_S_S_S_S_S_S_i
.visible .entry _Z15preval_partialsPfS_S_S_S_S_S_S_S_S_i(
	.param .u64 .ptr .align 1 _Z15preval_partialsPfS_S_S_S_S_S_S_S_S_i_param_0,
	.param .u64 .ptr .align 1 _Z15preval_partialsPfS_S_S_S_S_S_S_S_S_i_param_1,
	.param .u64 .ptr .align 1 _Z15preval_partialsPfS_S_S_S_S_S_S_S_S_i_param_2,
	.param .u64 .ptr .align 1 _Z15preval_partialsPfS_S_S_S_S_S_S_S_S_i_param_3,
	.param .u64 .ptr .align 1 _Z15preval_partialsPfS_S_S_S_S_S_S_S_S_i_param_4,
	.param .u64 .ptr .align 1 _Z15preval_partialsPfS_S_S_S_S_S_S_S_S_i_param_5,
	.param .u64 .ptr .align 1 _Z15preval_partialsPfS_S_S_S_S_S_S_S_S_i_param_6,
	.param .u64 .ptr .align 1 _Z15preval_partialsPfS_S_S_S_S_S_S_S_S_i_param_7,
	.param .u64 .ptr .align 1 _Z15preval_partialsPfS_S_S_S_S_S_S_S_S_i_param_8,
	.param .u64 .ptr .align 1 _Z15preval_partialsPfS_S_S_S_S_S_S_S_S_i_param_9,
	.param .u32 _Z15preval_partialsPfS_S_S_S_S_S_S_S_S_i_param_10
)
{
	.reg .pred 	%p<2>;
	.reg .b32 	%r<6>;
	.reg .b32 	%f<13>;
	.reg .b64 	%rd<34>;

	ld.param.u64 	%rd2, [_Z15preval_partialsPfS_S_S_S_S_S_S_S_S_i_param_1];
	ld.param.u64 	%rd4, [_Z15preval_partialsPfS_S_S_S_S_S_S_S_S_i_param_3];
	ld.param.u64 	%rd5, [_Z15preval_partialsPfS_S_S_S_S_S_S_S_S_i_param_4];
	ld.param.u64 	%rd6, [_Z15preval_partialsPfS_S_S_S_S_S_S_S_S_i_param_5];
	ld.param.u64 	%rd7, [_Z15preval_partialsPfS_S_S_S_S_S_S_S_S_i_param_6];
	ld.param.u64 	%rd8, [_Z15preval_partialsPfS_S_S_S_S_S_S_S_S_i_param_7];
	ld.param.u64 	%rd9, [_Z15preval_partialsPfS_S_S_S_S_S_S_S_S_i_param_8];
	ld.param.u64 	%rd10, [_Z15preval_partialsPfS_S_S_S_S_S_S_S_S_i_param_9];
	ld.param.u32 	%r2, [_Z15preval_partialsPfS_S_S_S_S_S_S_S_S_i_param_10];
	mov.u32 	%r3, %ntid.x;
	mov.u32 	%r4, %ctaid.x;
	mov.u32 	%r5, %tid.x;
	mad.lo.s32 	%r1, %r3, %r4, %r5;
	setp.ge.s32 	%p1, %r1, %r2;
	@%p1 bra 	$L__BB6_2;
	ld.param.u64 	%rd33, [_Z15preval_partialsPfS_S_S_S_S_S_S_S_S_i_param_2];
	ld.param.u64 	%rd32, [_Z15preval_partialsPfS_S_S_S_S_S_S_S_S_i_param_0];
	cvta.to.global.u64 	%rd11, %rd33;
	cvta.to.global.u64 	%rd12, %rd32;
	cvta.to.global.u64 	%rd13, %rd7;
	cvta.to.global.u64 	%rd14, %rd4;
	cvta.to.global.u64 	%rd15, %rd2;
	cvta.to.global.u64 	%rd16, %rd8;
	cvta.to.global.u64 	%rd17, %rd5;
	cvta.to.global.u64 	%rd18, %rd9;
	cvta.to.global.u64 	%rd19, %rd6;
	cvta.to.global.u64 	%rd20, %rd10;
	mul.wide.s32 	%rd21, %r1, 4;
	add.s64 	%rd22, %rd11, %rd21;
	ld.global.f32 	%f1, [%rd22];
	add.s64 	%rd23, %rd12, %rd21;
	ld.global.f32 	%f2, [%rd23];
	sub.f32 	%f3, %f1, %f2;
	add.s64 	%rd24, %rd13, %rd21;
	st.global.f32 	[%rd24], %f3;
	add.s64 	%rd25, %rd14, %rd21;
	ld.global.f32 	%f4, [%rd25];
	add.s64 	%rd26, %rd15, %rd21;
	ld.global.f32 	%f5, [%rd26];
	sub.f32 	%f6, %f4, %f5;
	add.s64 	%rd27, %rd16, %rd21;
	st.global.f32 	[%rd27], %f6;
	add.s64 	%rd28, %rd17, %rd21;
	ld.global.f32 	%f7, [%rd28];
	ld.global.f32 	%f8, [%rd23];
	sub.f32 	%f9, %f7, %f8;
	add.s64 	%rd29, %rd18, %rd21;
	st.global.f32 	[%rd29], %f9;
	add.s64 	%rd30, %rd19, %rd21;
	ld.global.f32 	%f10, [%rd30];
	ld.global.f32 	%f11, [%rd26];
	sub.f32 	%f12, %f10, %f11;
	add.s64 	%rd31, %rd20, %rd21;
	st.global.f32 	[%rd31], %f12;
$L__BB6_2:
	ret;

}
	// .globl	_Z10eval_errorPfS_S_S_S_S_S_S_S_S_ii
.visible .entry _Z10eval_errorPfS_S_S_S_S_S_S_S_S_ii(
	.param .u64 .ptr .align 1 _Z10eval_errorPfS_S_S_S_S_S_S_S_S_ii_param_0,
	.param .u64 .ptr .align 1 _Z10eval_errorPfS_S_S_S_S_S_S_S_S_ii_param_1,
	.param .u64 .ptr .align 1 _Z10eval_errorPfS_S_S_S_S_S_S_S_S_ii_param_2,
	.param .u64 .ptr .align 1 _Z10eval_errorPfS_S_S_S_S_S_S_S_S_ii_param_3,
	.param .u64 .ptr .align 1 _Z10eval_errorPfS_S_S_S_S_S_S_S_S_ii_param_4,
	.param .u64 .ptr .align 1 _Z10eval_errorPfS_S_S_S_S_S_S_S_S_ii_param_5,
	.param .u64 .ptr .align 1 _Z10eval_errorPfS_S_S_S_S_S_S_S_S_ii_param_6,
	.param .u64 .ptr .align 1 _Z10eval_errorPfS_S_S_S_S_S_S_S_S_ii_param_7,
	.param .u64 .ptr .align 1 _Z10eval_errorPfS_S_S_S_S_S_S_S_S_ii_param_8,
	.param .u64 .ptr .align 1 _Z10eval_errorPfS_S_S_S_S_S_S_S_S_ii_param_9,
	.param .u32 _Z10eval_errorPfS_S_S_S_S_S_S_S_S_ii_param_10,
	.param .u32 _Z10eval_errorPfS_S_S_S_S_S_S_S_S_ii_param_11
)
{
	.local .align 16 .b8 	__local_depot7[144];
	.reg .b64 	%SP;
	.reg .b64 	%SPL;
	.reg .pred 	%p<19>;
	.reg .b32 	%r<65>;
	.reg .b32 	%f<207>;
	.reg .b64 	%rd<112>;

	mov.u64 	%SPL, __local_depot7;
	ld.param.u64 	%rd21, [_Z10eval_errorPfS_S_S_S_S_S_S_S_S_ii_param_0];
	ld.param.u64 	%rd13, [_Z10eval_errorPfS_S_S_S_S_S_S_S_S_ii_param_2];
	ld.param.u64 	%rd15, [_Z10eval_errorPfS_S_S_S_S_S_S_S_S_ii_param_4];
	ld.param.u64 	%rd16, [_Z10eval_errorPfS_S_S_S_S_S_S_S_S_ii_param_5];
	ld.param.u64 	%rd17, [_Z10eval_errorPfS_S_S_S_S_S_S_S_S_ii_param_6];
	ld.param.u64 	%rd18, [_Z10eval_errorPfS_S_S_S_S_S_S_S_S_ii_param_7];
	ld.param.u64 	%rd19, [_Z10eval_errorPfS_S_S_S_S_S_S_S_S_ii_param_8];
	ld.param.u64 	%rd20, [_Z10eval_errorPfS_S_S_S_S_S_S_S_S_ii_param_9];
	ld.param.u32 	%r36, [_Z10eval_errorPfS_S_S_S_S_S_S_S_S_ii_param_10];
	ld.param.u32 	%r37, [_Z10eval_errorPfS_S_S_S_S_S_S_S_S_ii_param_11];
	cvta.to.global.u64 	%rd1, %rd21;
	add.u64 	%rd2, %SPL, 0;
	mov.u32 	%r38, %ntid.x;
	mov.u32 	%r39, %ctaid.x;
	mov.u32 	%r40, %tid.x;
	mad.lo.s32 	%r1, %r38, %r39, %r40;
	setp.ge.s32 	%p1, %r1, %r36;
	@%p1 bra 	$L__BB7_26;
	setp.lt.s32 	%p2, %r37, 1;
	mov.f32 	%f204, 0f00000000;
	mov.f32 	%f205, %f204;
	mov.f32 	%f206, %f204;
	@%p2 bra 	$L__BB7_25;
	and.b32  	%r2, %r37, 15;
	setp.lt.u32 	%p3, %r37, 16;
	mov.b32 	%r53, 0;
	@%p3 bra 	$L__BB7_5;
	and.b32  	%r53, %r37, 2147483632;
	neg.s32 	%r59, %r53;
	add.s64 	%rd110, %rd2, 32;
	shl.b32 	%r5, %r36, 4;
	mul.wide.s32 	%rd25, %r36, 4;
	mov.u32 	%r58, %r1;
$L__BB7_4:
	.pragma "nounroll";
	mul.wide.s32 	%rd23, %r58, 4;
	add.s64 	%rd24, %rd1, %rd23;
	ld.global.f32 	%f38, [%rd24];
	add.s64 	%rd26, %rd24, %rd25;
	ld.global.f32 	%f39, [%rd26];
	add.s64 	%rd27, %rd26, %rd25;
	ld.global.f32 	%f40, [%rd27];
	add.s64 	%rd28, %rd27, %rd25;
	ld.global.f32 	%f41, [%rd28];
	st.local.v4.f32 	[%rd110+-32], {%f38, %f39, %f40, %f41};
	add.s64 	%rd29, %rd28, %rd25;
	ld.global.f32 	%f42, [%rd29];
	add.s64 	%rd30, %rd29, %rd25;
	ld.global.f32 	%f43, [%rd30];
	add.s64 	%rd31, %rd30, %rd25;
	ld.global.f32 	%f44, [%rd31];
	add.s64 	%rd32, %rd31, %rd25;
	ld.global.f32 	%f45, [%rd32];
	st.local.v4.f32 	[%rd110+-16], {%f42, %f43, %f44, %f45};
	add.s64 	%rd33, %rd32, %rd25;
	ld.global.f32 	%f46, [%rd33];
	add.s64 	%rd34, %rd33, %rd25;
	ld.global.f32 	%f47, [%rd34];
	add.s64 	%rd35, %rd34, %rd25;
	ld.global.f32 	%f48, [%rd35];
	add.s64 	%rd36, %rd35, %rd25;
	ld.global.f32 	%f49, [%rd36];
	st.local.v4.f32 	[%rd110], {%f46, %f47, %f48, %f49};
	add.s64 	%rd37, %rd36, %rd25;
	ld.global.f32 	%f50, [%rd37];
	add.s64 	%rd38, %rd37, %rd25;
	ld.global.f32 	%f51, [%rd38];
	add.s64 	%rd39, %rd38, %rd25;
	ld.global.f32 	%f52, [%rd39];
	add.s64 	%rd40, %rd39, %rd25;
	ld.global.f32 	%f53, [%rd40];
	st.local.v4.f32 	[%rd110+16], {%f50, %f51, %f52, %f53};
	add.s32 	%r59, %r59, 16;
	add.s64 	%rd110, %rd110, 64;
	add.s32 	%r58, %r58, %r5;
	setp.eq.s32 	%p4, %r59, 0;
	@%p4 bra 	$L__BB7_5;
	bra.uni 	$L__BB7_4;
$L__BB7_5:
	setp.eq.s32 	%p5, %r2, 0;
	@%p5 bra 	$L__BB7_14;
	and.b32  	%r7, %r37, 7;
	setp.lt.u32 	%p6, %r2, 8;
	@%p6 bra 	$L__BB7_8;
	mad.lo.s32 	%r42, %r53, %r36, %r1;
	mul.wide.s32 	%rd41, %r42, 4;
	add.s64 	%rd42, %rd1, %rd41;
	ld.global.f32 	%f54, [%rd42];
	mul.wide.u32 	%rd43, %r53, 4;
	add.s64 	%rd44, %rd2, %rd43;
	st.local.f32 	[%rd44], %f54;
	mul.wide.s32 	%rd45, %r36, 4;
	add.s64 	%rd46, %rd42, %rd45;
	ld.global.f32 	%f55, [%rd46];
	st.local.f32 	[%rd44+4], %f55;
	add.s64 	%rd47, %rd46, %rd45;
	ld.global.f32 	%f56, [%rd47];
	st.local.f32 	[%rd44+8], %f56;
	add.s64 	%rd48, %rd47, %rd45;
	ld.global.f32 	%f57, [%rd48];
	st.local.f32 	[%rd44+12], %f57;
	add.s64 	%rd49, %rd48, %rd45;
	ld.global.f32 	%f58, [%rd49];
	st.local.f32 	[%rd44+16], %f58;
	add.s64 	%rd50, %rd49, %rd45;
	ld.global.f32 	%f59, [%rd50];
	st.local.f32 	[%rd44+20], %f59;
	add.s64 	%rd51, %rd50, %rd45;
	ld.global.f32 	%f60, [%rd51];
	st.local.f32 	[%rd44+24], %f60;
	add.s64 	%rd52, %rd51, %rd45;
	ld.global.f32 	%f61, [%rd52];
	st.local.f32 	[%rd44+28], %f61;
	add.s32 	%r53, %r53, 8;
$L__BB7_8:
	setp.eq.s32 	%p7, %r7, 0;
	@%p7 bra 	$L__BB7_14;
	and.b32  	%r10, %r37, 3;
	setp.lt.u32 	%p8, %r7, 4;
	@%p8 bra 	$L__BB7_11;
	mad.lo.s32 	%r43, %r53, %r36, %r1;
	mul.wide.s32 	%rd53, %r43, 4;
	add.s64 	%rd54, %rd1, %rd53;
	ld.global.f32 	%f62, [%rd54];
	mul.wide.u32 	%rd55, %r53, 4;
	add.s64 	%rd56, %rd2, %rd55;
	st.local.f32 	[%rd56], %f62;
	mul.wide.s32 	%rd57, %r36, 4;
	add.s64 	%rd58, %rd54, %rd57;
	ld.global.f32 	%f63, [%rd58];
	st.local.f32 	[%rd56+4], %f63;
	add.s64 	%rd59, %rd58, %rd57;
	ld.global.f32 	%f64, [%rd59];
	st.local.f32 	[%rd56+8], %f64;
	add.s64 	%rd60, %rd59, %rd57;
	ld.global.f32 	%f65, [%rd60];
	st.local.f32 	[%rd56+12], %f65;
	add.s32 	%r53, %r53, 4;
$L__BB7_11:
	setp.eq.s32 	%p9, %r10, 0;
	@%p9 bra 	$L__BB7_14;
	mul.wide.u32 	%rd61, %r53, 4;
	add.s64 	%rd109, %rd2, %rd61;
	mad.lo.s32 	%r57, %r53, %r36, %r1;
	neg.s32 	%r56, %r10;
$L__BB7_13:
	.pragma "nounroll";
	mul.wide.s32 	%rd62, %r57, 4;
	add.s64 	%rd63, %rd1, %rd62;
	ld.global.f32 	%f66, [%rd63];
	st.local.f32 	[%rd109], %f66;
	add.s64 	%rd109, %rd109, 4;
	add.s32 	%r57, %r57, %r36;
	add.s32 	%r56, %r56, 1;
	setp.ne.s32 	%p10, %r56, 0;
	@%p10 bra 	$L__BB7_13;
$L__BB7_14:
	and.b32  	%r19, %r37, 7;
	setp.lt.u32 	%p11, %r37, 8;
	mov.b32 	%r62, 0;
	mov.f32 	%f206, 0f00000000;
	mov.f32 	%f205, %f206;
	mov.f32 	%f204, %f206;
	@%p11 bra 	$L__BB7_17;
	and.b32  	%r62, %r37, 2147483640;
	neg.s32 	%r61, %r62;
	add.s64 	%rd111, %rd2, 16;
	mov.f32 	%f206, 0f00000000;
	mov.b32 	%r60, 0;
	mov.u64 	%rd65, basis_vertex;
$L__BB7_16:
	.pragma "nounroll";
	ld.local.v4.f32 	{%f70, %f71, %f72, %f73}, [%rd111+-16];
	add.s32 	%r46, %r60, 12;
	mul.wide.u32 	%rd64, %r60, 4;
	add.s64 	%rd66, %rd65, %rd64;
	ld.const.f32 	%f74, [%rd66];
	fma.rn.f32 	%f75, %f70, %f74, %f204;
	ld.const.f32 	%f76, [%rd66+4];
	fma.rn.f32 	%f77, %f70, %f76, %f205;
	ld.const.f32 	%f78, [%rd66+8];
	fma.rn.f32 	%f79, %f70, %f78, %f206;
	ld.const.f32 	%f80, [%rd66+12];
	fma.rn.f32 	%f81, %f71, %f80, %f75;
	ld.const.f32 	%f82, [%rd66+16];
	fma.rn.f32 	%f83, %f71, %f82, %f77;
	ld.const.f32 	%f84, [%rd66+20];
	fma.rn.f32 	%f85, %f71, %f84, %f79;
	ld.const.f32 	%f86, [%rd66+24];
	fma.rn.f32 	%f87, %f72, %f86, %f81;
	ld.const.f32 	%f88, [%rd66+28];
	fma.rn.f32 	%f89, %f72, %f88, %f83;
	ld.const.f32 	%f90, [%rd66+32];
	fma.rn.f32 	%f91, %f72, %f90, %f85;
	ld.const.f32 	%f92, [%rd66+36];
	fma.rn.f32 	%f93, %f73, %f92, %f87;
	ld.const.f32 	%f94, [%rd66+40];
	fma.rn.f32 	%f95, %f73, %f94, %f89;
	ld.const.f32 	%f96, [%rd66+44];
	fma.rn.f32 	%f97, %f73, %f96, %f91;
	ld.local.v4.f32 	{%f98, %f99, %f100, %f101}, [%rd111];
	mul.wide.u32 	%rd67, %r46, 4;
	add.s64 	%rd68, %rd65, %rd67;
	ld.const.f32 	%f102, [%rd68];
	fma.rn.f32 	%f103, %f98, %f102, %f93;
	ld.const.f32 	%f104, [%rd68+4];
	fma.rn.f32 	%f105, %f98, %f104, %f95;
	ld.const.f32 	%f106, [%rd68+8];
	fma.rn.f32 	%f107, %f98, %f106, %f97;
	ld.const.f32 	%f108, [%rd66+60];
	fma.rn.f32 	%f109, %f99, %f108, %f103;
	ld.const.f32 	%f110, [%rd66+64];
	fma.rn.f32 	%f111, %f99, %f110, %f105;
	ld.const.f32 	%f112, [%rd66+68];
	fma.rn.f32 	%f113, %f99, %f112, %f107;
	ld.const.f32 	%f114, [%rd66+72];
	fma.rn.f32 	%f115, %f100, %f114, %f109;
	ld.const.f32 	%f116, [%rd66+76];
	fma.rn.f32 	%f117, %f100, %f116, %f111;
	ld.const.f32 	%f118, [%rd66+80];
	fma.rn.f32 	%f119, %f100, %f118, %f113;
	ld.const.f32 	%f120, [%rd66+84];
	fma.rn.f32 	%f204, %f101, %f120, %f115;
	ld.const.f32 	%f121, [%rd66+88];
	fma.rn.f32 	%f205, %f101, %f121, %f117;
	ld.const.f32 	%f122, [%rd66+92];
	fma.rn.f32 	%f206, %f101, %f122, %f119;
	add.s32 	%r61, %r61, 8;
	add.s32 	%r60, %r60, 24;
	add.s64 	%rd111, %rd111, 32;
	setp.ne.s32 	%p12, %r61, 0;
	@%p12 bra 	$L__BB7_16;
$L__BB7_17:
	setp.eq.s32 	%p13, %r19, 0;
	@%p13 bra 	$L__BB7_25;
	and.b32  	%r31, %r37, 3;
	setp.lt.u32 	%p14, %r19, 4;
	@%p14 bra 	$L__BB7_20;
	mul.wide.u32 	%rd69, %r62, 4;
	add.s64 	%rd70, %rd2, %rd69;
	ld.local.f32 	%f124, [%rd70];
	mul.lo.s32 	%r47, %r62, 3;
	mul.wide.u32 	%rd71, %r47, 4;
	mov.u64 	%rd72, basis_vertex;
	add.s64 	%rd73, %rd72, %rd71;
	ld.const.f32 	%f125, [%rd73];
	fma.rn.f32 	%f126, %f124, %f125, %f204;
	ld.const.f32 	%f127, [%rd73+4];
	fma.rn.f32 	%f128, %f124, %f127, %f205;
	ld.const.f32 	%f129, [%rd73+8];
	fma.rn.f32 	%f130, %f124, %f129, %f206;
	ld.local.f32 	%f131, [%rd70+4];
	ld.const.f32 	%f132, [%rd73+12];
	fma.rn.f32 	%f133, %f131, %f132, %f126;
	ld.const.f32 	%f134, [%rd73+16];
	fma.rn.f32 	%f135, %f131, %f134, %f128;
	ld.const.f32 	%f136, [%rd73+20];
	fma.rn.f32 	%f137, %f131, %f136, %f130;
	ld.local.f32 	%f138, [%rd70+8];
	ld.const.f32 	%f139, [%rd73+24];
	fma.rn.f32 	%f140, %f138, %f139, %f133;
	ld.const.f32 	%f141, [%rd73+28];
	fma.rn.f32 	%f142, %f138, %f141, %f135;
	ld.const.f32 	%f143, [%rd73+32];
	fma.rn.f32 	%f144, %f138, %f143, %f137;
	ld.local.f32 	%f145, [%rd70+12];
	add.s32 	%r48, %r47, 9;
	mul.wide.u32 	%rd74, %r48, 4;
	add.s64 	%rd75, %rd72, %rd74;
	ld.const.f32 	%f146, [%rd75];
	fma.rn.f32 	%f204, %f145, %f146, %f140;
	ld.const.f32 	%f147, [%rd75+4];
	fma.rn.f32 	%f205, %f145, %f147, %f142;
	ld.const.f32 	%f148, [%rd75+8];
	fma.rn.f32 	%f206, %f145, %f148, %f144;
	add.s32 	%r62, %r62, 4;
$L__BB7_20:
	setp.eq.s32 	%p15, %r31, 0;
	@%p15 bra 	$L__BB7_25;
	setp.eq.s32 	%p16, %r31, 1;
	@%p16 bra 	$L__BB7_23;
	mul.wide.u32 	%rd76, %r62, 4;
	add.s64 	%rd77, %rd2, %rd76;
	ld.local.f32 	%f150, [%rd77];
	mul.lo.s32 	%r49, %r62, 3;
	mul.wide.u32 	%rd78, %r49, 4;
	mov.u64 	%rd79, basis_vertex;
	add.s64 	%rd80, %rd79, %rd78;
	ld.const.f32 	%f151, [%rd80];
	fma.rn.f32 	%f152, %f150, %f151, %f204;
	ld.const.f32 	%f153, [%rd80+4];
	fma.rn.f32 	%f154, %f150, %f153, %f205;
	ld.const.f32 	%f155, [%rd80+8];
	fma.rn.f32 	%f156, %f150, %f155, %f206;
	ld.local.f32 	%f157, [%rd77+4];
	add.s32 	%r50, %r49, 3;
	mul.wide.u32 	%rd81, %r50, 4;
	add.s64 	%rd82, %rd79, %rd81;
	ld.const.f32 	%f158, [%rd82];
	fma.rn.f32 	%f204, %f157, %f158, %f152;
	ld.const.f32 	%f159, [%rd82+4];
	fma.rn.f32 	%f205, %f157, %f159, %f154;
	ld.const.f32 	%f160, [%rd82+8];
	fma.rn.f32 	%f206, %f157, %f160, %f156;
	add.s32 	%r62, %r62, 2;
$L__BB7_23:
	and.b32  	%r51, %r37, 1;
	setp.eq.b32 	%p17, %r51, 1;
	not.pred 	%p18, %p17;
	@%p18 bra 	$L__BB7_25;
	mul.wide.u32 	%rd83, %r62, 4;
	add.s64 	%rd84, %rd2, %rd83;
	ld.local.f32 	%f161, [%rd84];
	mul.lo.s32 	%r52, %r62, 3;
	mul.wide.u32 	%rd85, %r52, 4;
	mov.u64 	%rd86, basis_vertex;
	add.s64 	%rd87, %rd86, %rd85;
	ld.const.f32 	%f162, [%rd87];
	fma.rn.f32 	%f204, %f161, %f162, %f204;
	ld.const.f32 	%f163, [%rd87+4];
	fma.rn.f32 	%f205, %f161, %f163, %f205;
	ld.const.f32 	%f164, [%rd87+8];
	fma.rn.f32 	%f206, %f161, %f164, %f206;
$L__BB7_25:
	ld.param.u64 	%rd108, [_Z10eval_errorPfS_S_S_S_S_S_S_S_S_ii_param_3];
	ld.param.u64 	%rd107, [_Z10eval_errorPfS_S_S_S_S_S_S_S_S_ii_param_1];
	cvta.to.global.u64 	%rd88, %rd107;
	mul.wide.s32 	%rd89, %r1, 4;
	add.s64 	%rd90, %rd88, %rd89;
	ld.global.f32 	%f165, [%rd90];
	cvta.to.global.u64 	%rd91, %rd13;
	add.s64 	%rd92, %rd91, %rd89;
	ld.global.f32 	%f166, [%rd92];
	add.f32 	%f167, %f166, %f166;
	sub.f32 	%f168, %f165, %f167;
	sub.f32 	%f169, %f204, %f168;
	abs.f32 	%f170, %f169;
	cvta.to.global.u64 	%rd93, %rd18;
	add.s64 	%rd94, %rd93, %rd89;
	st.global.f32 	[%rd94], %f170;
	cvta.to.global.u64 	%rd95, %rd108;
	add.s64 	%rd96, %rd95, %rd89;
	ld.global.f32 	%f171, [%rd96];
	cvta.to.global.u64 	%rd97, %rd15;
	add.s64 	%rd98, %rd97, %rd89;
	ld.global.f32 	%f172, [%rd98];
	add.f32 	%f173, %f172, %f172;
	sub.f32 	%f174, %f171, %f173;
	sub.f32 	%f175, %f205, %f174;
	abs.f32 	%f176, %f175;
	cvta.to.global.u64 	%rd99, %rd19;
	add.s64 	%rd100, %rd99, %rd89;
	st.global.f32 	[%rd100], %f176;
	cvta.to.global.u64 	%rd101, %rd16;
	add.s64 	%rd102, %rd101, %rd89;
	ld.global.f32 	%f177, [%rd102];
	cvta.to.global.u64 	%rd103, %rd17;
	add.s64 	%rd104, %rd103, %rd89;
	ld.global.f32 	%f178, [%rd104];
	add.f32 	%f179, %f178, %f178;
	sub.f32 	%f180, %f177, %f179;
	sub.f32 	%f181, %f206, %f180;
	abs.f32 	%f182, %f181;
	cvta.to.global.u64 	%rd105, %rd20;
	add.s64 	%rd106, %rd105, %rd89;
	st.global.f32 	[%rd106], %f182;
$L__BB7_26:
	ret;

}
	// .globl	_Z6eval_uPfS_S_S_S_S_S_S_S_S_ii
.visible .entry _Z6eval_uPfS_S_S_S_S_S_S_S_S_ii(
	.param .u64 .ptr .align 1 _Z6eval_uPfS_S_S_S_S_S_S_S_S_ii_param_0,
	.param .u64 .ptr .align 1 _Z6eval_uPfS_S_S_S_S_S_S_S_S_ii_param_1,
	.param .u64 .ptr .align 1 _Z6eval_uPfS_S_S_S_S_S_S_S_S_ii_param_2,
	.param .u64 .ptr .align 1 _Z6eval_uPfS_S_S_S_S_S_S_S_S_ii_param_3,
	.param .u64 .ptr .align 1 _Z6eval_uPfS_S_S_S_S_S_S_S_S_ii_param_4,
	.param .u64 .ptr .align 1 _Z6eval_uPfS_S_S_S_S_S_S_S_S_ii_param_5,
	.param .u64 .ptr .align 1 _Z6eval_uPfS_S_S_S_S_S_S_S_S_ii_param_6,
	.param .u64 .ptr .align 1 _Z6eval_uPfS_S_S_S_S_S_S_S_S_ii_param_7,
	.param .u64 .ptr .align 1 _Z6eval_uPfS_S_S_S_S_S_S_S_S_ii_param_8,
	.param .u64 .ptr .align 1 _Z6eval_uPfS_S_S_S_S_S_S_S_S_ii_param_9,
	.param .u32 _Z6eval_uPfS_S_S_S_S_S_S_S_S_ii_param_10,
	.param .u32 _Z6eval_uPfS_S_S_S_S_S_S_S_S_ii_param_11
)
{
	.local .align 16 .b8 	__local_depot8[144];
	.reg .b64 	%SP;
	.reg .b64 	%SPL;
	.reg .pred 	%p<19>;
	.reg .b32 	%r<95>;
	.reg .b32 	%f<189>;
	.reg .b64 	%rd<110>;

	mov.u64 	%SPL, __local_depot8;
	ld.param.u64 	%rd15, [_Z6eval_uPfS_S_S_S_S_S_S_S_S_ii_param_0];
	ld.param.u64 	%rd13, [_Z6eval_uPfS_S_S_S_S_S_S_S_S_ii_param_8];
	ld.param.u32 	%r58, [_Z6eval_uPfS_S_S_S_S_S_S_S_S_ii_param_10];
	ld.param.u32 	%r59, [_Z6eval_uPfS_S_S_S_S_S_S_S_S_ii_param_11];
	cvta.to.global.u64 	%rd1, %rd15;
	add.u64 	%rd2, %SPL, 0;
	mov.u32 	%r60, %ntid.x;
	mov.u32 	%r61, %ctaid.x;
	mov.u32 	%r62, %tid.x;
	mad.lo.s32 	%r1, %r60, %r61, %r62;
	setp.ge.s32 	%p1, %r1, %r58;
	@%p1 bra 	$L__BB8_26;
	setp.lt.s32 	%p2, %r59, 1;
	mov.f32 	%f186, 0f00000000;
	mov.f32 	%f187, %f186;
	mov.f32 	%f188, %f186;
	@%p2 bra 	$L__BB8_25;
	add.s32 	%r2, %r59, -1;
	and.b32  	%r3, %r59, 15;
	setp.lt.u32 	%p3, %r2, 15;
	mov.b32 	%r76, 0;
	@%p3 bra 	$L__BB8_5;
	and.b32  	%r76, %r59, 2147483632;
	neg.s32 	%r82, %r76;
	add.s64 	%rd108, %rd2, 32;
	shl.b32 	%r6, %r58, 4;
	mul.wide.s32 	%rd19, %r58, 4;
	mov.u32 	%r81, %r1;
$L__BB8_4:
	.pragma "nounroll";
	mul.wide.s32 	%rd17, %r81, 4;
	add.s64 	%rd18, %rd1, %rd17;
	ld.global.f32 	%f38, [%rd18];
	add.s64 	%rd20, %rd18, %rd19;
	ld.global.f32 	%f39, [%rd20];
	add.s64 	%rd21, %rd20, %rd19;
	ld.global.f32 	%f40, [%rd21];
	add.s64 	%rd22, %rd21, %rd19;
	ld.global.f32 	%f41, [%rd22];
	st.local.v4.f32 	[%rd108+-32], {%f38, %f39, %f40, %f41};
	add.s64 	%rd23, %rd22, %rd19;
	ld.global.f32 	%f42, [%rd23];
	add.s64 	%rd24, %rd23, %rd19;
	ld.global.f32 	%f43, [%rd24];
	add.s64 	%rd25, %rd24, %rd19;
	ld.global.f32 	%f44, [%rd25];
	add.s64 	%rd26, %rd25, %rd19;
	ld.global.f32 	%f45, [%rd26];
	st.local.v4.f32 	[%rd108+-16], {%f42, %f43, %f44, %f45};
	add.s64 	%rd27, %rd26, %rd19;
	ld.global.f32 	%f46, [%rd27];
	add.s64 	%rd28, %rd27, %rd19;
	ld.global.f32 	%f47, [%rd28];
	add.s64 	%rd29, %rd28, %rd19;
	ld.global.f32 	%f48, [%rd29];
	add.s64 	%rd30, %rd29, %rd19;
	ld.global.f32 	%f49, [%rd30];
	st.local.v4.f32 	[%rd108], {%f46, %f47, %f48, %f49};
	add.s64 	%rd31, %rd30, %rd19;
	ld.global.f32 	%f50, [%rd31];
	add.s64 	%rd32, %rd31, %rd19;
	ld.global.f32 	%f51, [%rd32];
	add.s64 	%rd33, %rd32, %rd19;
	ld.global.f32 	%f52, [%rd33];
	add.s64 	%rd34, %rd33, %rd19;
	ld.global.f32 	%f53, [%rd34];
	st.local.v4.f32 	[%rd108+16], {%f50, %f51, %f52, %f53};
	add.s32 	%r82, %r82, 16;
	add.s64 	%rd108, %rd108, 64;
	add.s32 	%r81, %r81, %r6;
	setp.eq.s32 	%p4, %r82, 0;
	@%p4 bra 	$L__BB8_5;
	bra.uni 	$L__BB8_4;
$L__BB8_5:
	setp.eq.s32 	%p5, %r3, 0;
	@%p5 bra 	$L__BB8_14;
	and.b32  	%r8, %r59, 7;
	setp.lt.u32 	%p6, %r3, 8;
	@%p6 bra 	$L__BB8_8;
	mad.lo.s32 	%r64, %r76, %r58, %r1;
	mul.wide.s32 	%rd35, %r64, 4;
	add.s64 	%rd36, %rd1, %rd35;
	ld.global.f32 	%f54, [%rd36];
	mul.wide.u32 	%rd37, %r76, 4;
	add.s64 	%rd38, %rd2, %rd37;
	st.local.f32 	[%rd38], %f54;
	mul.wide.s32 	%rd39, %r58, 4;
	add.s64 	%rd40, %rd36, %rd39;
	ld.global.f32 	%f55, [%rd40];
	st.local.f32 	[%rd38+4], %f55;
	add.s64 	%rd41, %rd40, %rd39;
	ld.global.f32 	%f56, [%rd41];
	st.local.f32 	[%rd38+8], %f56;
	add.s64 	%rd42, %rd41, %rd39;
	ld.global.f32 	%f57, [%rd42];
	st.local.f32 	[%rd38+12], %f57;
	add.s64 	%rd43, %rd42, %rd39;
	ld.global.f32 	%f58, [%rd43];
	st.local.f32 	[%rd38+16], %f58;
	add.s64 	%rd44, %rd43, %rd39;
	ld.global.f32 	%f59, [%rd44];
	st.local.f32 	[%rd38+20], %f59;
	add.s64 	%rd45, %rd44, %rd39;
	ld.global.f32 	%f60, [%rd45];
	st.local.f32 	[%rd38+24], %f60;
	add.s64 	%rd46, %rd45, %rd39;
	ld.global.f32 	%f61, [%rd46];
	st.local.f32 	[%rd38+28], %f61;
	add.s32 	%r76, %r76, 8;
$L__BB8_8:
	setp.eq.s32 	%p7, %r8, 0;
	@%p7 bra 	$L__BB8_14;
	and.b32  	%r11, %r59, 3;
	setp.lt.u32 	%p8, %r8, 4;
	@%p8 bra 	$L__BB8_11;
	mad.lo.s32 	%r65, %r76, %r58, %r1;
	mul.wide.s32 	%rd47, %r65, 4;
	add.s64 	%rd48, %rd1, %rd47;
	ld.global.f32 	%f62, [%rd48];
	mul.wide.u32 	%rd49, %r76, 4;
	add.s64 	%rd50, %rd2, %rd49;
	st.local.f32 	[%rd50], %f62;
	mul.wide.s32 	%rd51, %r58, 4;
	add.s64 	%rd52, %rd48, %rd51;
	ld.global.f32 	%f63, [%rd52];
	st.local.f32 	[%rd50+4], %f63;
	add.s64 	%rd53, %rd52, %rd51;
	ld.global.f32 	%f64, [%rd53];
	st.local.f32 	[%rd50+8], %f64;
	add.s64 	%rd54, %rd53, %rd51;
	ld.global.f32 	%f65, [%rd54];
	st.local.f32 	[%rd50+12], %f65;
	add.s32 	%r76, %r76, 4;
$L__BB8_11:
	setp.eq.s32 	%p9, %r11, 0;
	@%p9 bra 	$L__BB8_14;
	mul.wide.u32 	%rd55, %r76, 4;
	add.s64 	%rd107, %rd2, %rd55;
	mad.lo.s32 	%r80, %r76, %r58, %r1;
	neg.s32 	%r79, %r11;
$L__BB8_13:
	.pragma "nounroll";
	mul.wide.s32 	%rd56, %r80, 4;
	add.s64 	%rd57, %rd1, %rd56;
	ld.global.f32 	%f66, [%rd57];
	st.local.f32 	[%rd107], %f66;
	add.s64 	%rd107, %rd107, 4;
	add.s32 	%r80, %r80, %r58;
	add.s32 	%r79, %r79, 1;
	setp.ne.s32 	%p10, %r79, 0;
	@%p10 bra 	$L__BB8_13;
$L__BB8_14:
	and.b32  	%r20, %r59, 7;
	setp.lt.u32 	%p11, %r2, 7;
	mov.b32 	%r92, 0;
	mov.f32 	%f188, 0f00000000;
	mov.f32 	%f187, %f188;
	mov.f32 	%f186, %f188;
	@%p11 bra 	$L__BB8_17;
	and.b32  	%r92, %r59, 2147483640;
	neg.s32 	%r91, %r92;
	shl.b32 	%r23, %r59, 3;
	shl.b32 	%r89, %r59, 1;
	mul.lo.s32 	%r88, %r59, 3;
	shl.b32 	%r87, %r59, 2;
	mul.lo.s32 	%r86, %r59, 5;
	mul.lo.s32 	%r85, %r59, 6;
	mul.lo.s32 	%r84, %r59, 7;
	add.s64 	%rd109, %rd2, 16;
	mov.f32 	%f188, 0f00000000;
	mov.b32 	%r83, 0;
	mov.u64 	%rd59, basis_vertex;
	mov.u32 	%r90, %r59;
$L__BB8_16:
	.pragma "nounroll";
	ld.local.v4.f32 	{%f70, %f71, %f72, %f73}, [%rd109+-16];
	mul.wide.u32 	%rd58, %r83, 4;
	add.s64 	%rd60, %rd59, %rd58;
	ld.const.f32 	%f74, [%rd60];
	fma.rn.f32 	%f75, %f70, %f74, %f186;
	ld.const.f32 	%f76, [%rd60+4];
	fma.rn.f32 	%f77, %f70, %f76, %f187;
	ld.const.f32 	%f78, [%rd60+8];
	fma.rn.f32 	%f79, %f70, %f78, %f188;
	mul.wide.u32 	%rd61, %r90, 4;
	add.s64 	%rd62, %rd59, %rd61;
	ld.const.f32 	%f80, [%rd62];
	fma.rn.f32 	%f81, %f71, %f80, %f75;
	ld.const.f32 	%f82, [%rd62+4];
	fma.rn.f32 	%f83, %f71, %f82, %f77;
	ld.const.f32 	%f84, [%rd62+8];
	fma.rn.f32 	%f85, %f71, %f84, %f79;
	mul.wide.u32 	%rd63, %r89, 4;
	add.s64 	%rd64, %rd59, %rd63;
	ld.const.f32 	%f86, [%rd64];
	fma.rn.f32 	%f87, %f72, %f86, %f81;
	ld.const.f32 	%f88, [%rd64+4];
	fma.rn.f32 	%f89, %f72, %f88, %f83;
	ld.const.f32 	%f90, [%rd64+8];
	fma.rn.f32 	%f91, %f72, %f90, %f85;
	mul.wide.u32 	%rd65, %r88, 4;
	add.s64 	%rd66, %rd59, %rd65;
	ld.const.f32 	%f92, [%rd66];
	fma.rn.f32 	%f93, %f73, %f92, %f87;
	ld.const.f32 	%f94, [%rd66+4];
	fma.rn.f32 	%f95, %f73, %f94, %f89;
	ld.const.f32 	%f96, [%rd66+8];
	fma.rn.f32 	%f97, %f73, %f96, %f91;
	ld.local.v4.f32 	{%f98, %f99, %f100, %f101}, [%rd109];
	mul.wide.u32 	%rd67, %r87, 4;
	add.s64 	%rd68, %rd59, %rd67;
	ld.const.f32 	%f102, [%rd68];
	fma.rn.f32 	%f103, %f98, %f102, %f93;
	ld.const.f32 	%f104, [%rd68+4];
	fma.rn.f32 	%f105, %f98, %f104, %f95;
	ld.const.f32 	%f106, [%rd68+8];
	fma.rn.f32 	%f107, %f98, %f106, %f97;
	mul.wide.u32 	%rd69, %r86, 4;
	add.s64 	%rd70, %rd59, %rd69;
	ld.const.f32 	%f108, [%rd70];
	fma.rn.f32 	%f109, %f99, %f108, %f103;
	ld.const.f32 	%f110, [%rd70+4];
	fma.rn.f32 	%f111, %f99, %f110, %f105;
	ld.const.f32 	%f112, [%rd70+8];
	fma.rn.f32 	%f113, %f99, %f112, %f107;
	mul.wide.u32 	%rd71, %r85, 4;
	add.s64 	%rd72, %rd59, %rd71;
	ld.const.f32 	%f114, [%rd72];
	fma.rn.f32 	%f115, %f100, %f114, %f109;
	ld.const.f32 	%f116, [%rd72+4];
	fma.rn.f32 	%f117, %f100, %f116, %f111;
	ld.const.f32 	%f118, [%rd72+8];
	fma.rn.f32 	%f119, %f100, %f118, %f113;
	mul.wide.u32 	%rd73, %r84, 4;
	add.s64 	%rd74, %rd59, %rd73;
	ld.const.f32 	%f120, [%rd74];
	fma.rn.f32 	%f186, %f101, %f120, %f115;
	ld.const.f32 	%f121, [%rd74+4];
	fma.rn.f32 	%f187, %f101, %f121, %f117;
	ld.const.f32 	%f122, [%rd74+8];
	fma.rn.f32 	%f188, %f101, %f122, %f119;
	add.s32 	%r91, %r91, 8;
	add.s32 	%r90, %r90, %r23;
	add.s32 	%r89, %r89, %r23;
	add.s32 	%r88, %r88, %r23;
	add.s32 	%r87, %r87, %r23;
	add.s32 	%r86, %r86, %r23;
	add.s32 	%r85, %r85, %r23;
	add.s32 	%r84, %r84, %r23;
	add.s32 	%r83, %r83, %r23;
	add.s64 	%rd109, %rd109, 32;
	setp.ne.s32 	%p12, %r91, 0;
	@%p12 bra 	$L__BB8_16;
$L__BB8_17:
	setp.eq.s32 	%p13, %r20, 0;
	@%p13 bra 	$L__BB8_25;
	and.b32  	%r53, %r59, 3;
	setp.lt.u32 	%p14, %r20, 4;
	@%p14 bra 	$L__BB8_20;
	mul.wide.u32 	%rd75, %r92, 4;
	add.s64 	%rd76, %rd2, %rd75;
	ld.local.f32 	%f124, [%rd76];
	mul.lo.s32 	%r68, %r92, %r59;
	mul.wide.u32 	%rd77, %r68, 4;
	mov.u64 	%rd78, basis_vertex;
	add.s64 	%rd79, %rd78, %rd77;
	ld.const.f32 	%f125, [%rd79];
	fma.rn.f32 	%f126, %f124, %f125, %f186;
	ld.const.f32 	%f127, [%rd79+4];
	fma.rn.f32 	%f128, %f124, %f127, %f187;
	ld.const.f32 	%f129, [%rd79+8];
	fma.rn.f32 	%f130, %f124, %f129, %f188;
	ld.local.f32 	%f131, [%rd76+4];
	add.s32 	%r69, %r68, %r59;
	mul.wide.u32 	%rd80, %r69, 4;
	add.s64 	%rd81, %rd78, %rd80;
	ld.const.f32 	%f132, [%rd81];
	fma.rn.f32 	%f133, %f131, %f132, %f126;
	ld.const.f32 	%f134, [%rd81+4];
	fma.rn.f32 	%f135, %f131, %f134, %f128;
	ld.const.f32 	%f136, [%rd81+8];
	fma.rn.f32 	%f137, %f131, %f136, %f130;
	ld.local.f32 	%f138, [%rd76+8];
	add.s32 	%r70, %r69, %r59;
	mul.wide.u32 	%rd82, %r70, 4;
	add.s64 	%rd83, %rd78, %rd82;
	ld.const.f32 	%f139, [%rd83];
	fma.rn.f32 	%f140, %f138, %f139, %f133;
	ld.const.f32 	%f141, [%rd83+4];
	fma.rn.f32 	%f142, %f138, %f141, %f135;
	ld.const.f32 	%f143, [%rd83+8];
	fma.rn.f32 	%f144, %f138, %f143, %f137;
	ld.local.f32 	%f145, [%rd76+12];
	add.s32 	%r71, %r70, %r59;
	mul.wide.u32 	%rd84, %r71, 4;
	add.s64 	%rd85, %rd78, %rd84;
	ld.const.f32 	%f146, [%rd85];
	fma.rn.f32 	%f186, %f145, %f146, %f140;
	ld.const.f32 	%f147, [%rd85+4];
	fma.rn.f32 	%f187, %f145, %f147, %f142;
	ld.const.f32 	%f148, [%rd85+8];
	fma.rn.f32 	%f188, %f145, %f148, %f144;
	add.s32 	%r92, %r92, 4;
$L__BB8_20:
	setp.eq.s32 	%p15, %r53, 0;
	@%p15 bra 	$L__BB8_25;
	setp.eq.s32 	%p16, %r53, 1;
	@%p16 bra 	$L__BB8_23;
	mul.wide.u32 	%rd86, %r92, 4;
	add.s64 	%rd87, %rd2, %rd86;
	ld.local.f32 	%f150, [%rd87];
	mul.lo.s32 	%r72, %r92, %r59;
	mul.wide.u32 	%rd88, %r72, 4;
	mov.u64 	%rd89, basis_vertex;
	add.s64 	%rd90, %rd89, %rd88;
	ld.const.f32 	%f151, [%rd90];
	fma.rn.f32 	%f152, %f150, %f151, %f186;
	ld.const.f32 	%f153, [%rd90+4];
	fma.rn.f32 	%f154, %f150, %f153, %f187;
	ld.const.f32 	%f155, [%rd90+8];
	fma.rn.f32 	%f156, %f150, %f155, %f188;
	ld.local.f32 	%f157, [%rd87+4];
	add.s32 	%r73, %r72, %r59;
	mul.wide.u32 	%rd91, %r73, 4;
	add.s64 	%rd92, %rd89, %rd91;
	ld.const.f32 	%f158, [%rd92];
	fma.rn.f32 	%f186, %f157, %f158, %f152;
	ld.const.f32 	%f159, [%rd92+4];
	fma.rn.f32 	%f187, %f157, %f159, %f154;
	ld.const.f32 	%f160, [%rd92+8];
	fma.rn.f32 	%f188, %f157, %f160, %f156;
	add.s32 	%r92, %r92, 2;
$L__BB8_23:
	and.b32  	%r74, %r59, 1;
	setp.eq.b32 	%p17, %r74, 1;
	not.pred 	%p18, %p17;
	@%p18 bra 	$L__BB8_25;
	mul.wide.u32 	%rd93, %r92, 4;
	add.s64 	%rd94, %rd2, %rd93;
	ld.local.f32 	%f161, [%rd94];
	mul.lo.s32 	%r75, %r92, %r59;
	mul.wide.u32 	%rd95, %r75, 4;
	mov.u64 	%rd96, basis_vertex;
	add.s64 	%rd97, %rd96, %rd95;
	ld.const.f32 	%f162, [%rd97];
	fma.rn.f32 	%f186, %f161, %f162, %f186;
	ld.const.f32 	%f163, [%rd97+4];
	fma.rn.f32 	%f187, %f161, %f163, %f187;
	ld.const.f32 	%f164, [%rd97+8];
	fma.rn.f32 	%f188, %f161, %f164, %f188;
$L__BB8_25:
	ld.param.u64 	%rd106, [_Z6eval_uPfS_S_S_S_S_S_S_S_S_ii_param_9];
	ld.param.u64 	%rd105, [_Z6eval_uPfS_S_S_S_S_S_S_S_S_ii_param_7];
	cvta.to.global.u64 	%rd98, %rd105;
	mul.wide.s32 	%rd99, %r1, 4;
	add.s64 	%rd100, %rd98, %rd99;
	st.global.f32 	[%rd100], %f186;
	cvta.to.global.u64 	%rd101, %rd13;
	add.s64 	%rd102, %rd101, %rd99;
	st.global.f32 	[%rd102], %f187;
	cvta.to.global.u64 	%rd103, %rd106;
	add.s64 	%rd104, %rd103, %rd99;
	st.global.f32 	[%rd104], %f188;
$L__BB8_26:
	ret;

}
	// .globl	_Z8eval_rhsPfS_S_S_PiS0_S0_S0_S_fiii
.visible .entry _Z8eval_rhsPfS_S_S_PiS0_S0_S0_S_fiii(
	.param .u64 .ptr .align 1 _Z8eval_rhsPfS_S_S_PiS0_S0_S0_S_fiii_param_0,
	.param .u64 .ptr .align 1 _Z8eval_rhsPfS_S_S_PiS0_S0_S0_S_fiii_param_1,
	.param .u64 .ptr .align 1 _Z8eval_rhsPfS_S_S_PiS0_S0_S0_S_fiii_param_2,
	.param .u64 .ptr .align 1 _Z8eval_rhsPfS_S_S_PiS0_S0_S0_S_fiii_param_3,
	.param .u64 .ptr .align 1 _Z8eval_rhsPfS_S_S_PiS0_S0_S0_S_fiii_param_4,
	.param .u64 .ptr .align 1 _Z8eval_rhsPfS_S_S_PiS0_S0_S0_S_fiii_param_5,
	.param .u64 .ptr .align 1 _Z8eval_rhsPfS_S_S_PiS0_S0_S0_S_fiii_param_6,
	.param .u64 .ptr .align 1 _Z8eval_rhsPfS_S_S_PiS0_S0_S0_S_fiii_param_7,
	.param .u64 .ptr .align 1 _Z8eval_rhsPfS_S_S_PiS0_S0_S0_S_fiii_param_8,
	.param .f32 _Z8eval_rhsPfS_S_S_PiS0_S0_S0_S_fiii_param_9,
	.param .u32 _Z8eval_rhsPfS_S_S_PiS0_S0_S0_S_fiii_param_10,
	.param .u32 _Z8eval_rhsPfS_S_S_PiS0_S0_S0_S_fiii_param_11,
	.param .u32 _Z8eval_rhsPfS_S_S_PiS0_S0_S0_S_fiii_param_12
)
{
	.reg .pred 	%p<16>;
	.reg .b32 	%r<63>;
	.reg .b32 	%f<54>;
	.reg .b64 	%rd<78>;
	.reg .b64 	%fd<11>;

	ld.param.u64 	%rd16, [_Z8eval_rhsPfS_S_S_PiS0_S0_S0_S_fiii_param_0];
	ld.param.u64 	%rd17, [_Z8eval_rhsPfS_S_S_PiS0_S0_S0_S_fiii_param_2];
	ld.param.u64 	%rd18, [_Z8eval_rhsPfS_S_S_PiS0_S0_S0_S_fiii_param_3];
	ld.param.u64 	%rd11, [_Z8eval_rhsPfS_S_S_PiS0_S0_S0_S_fiii_param_4];
	ld.param.u64 	%rd12, [_Z8eval_rhsPfS_S_S_PiS0_S0_S0_S_fiii_param_5];
	ld.param.u64 	%rd13, [_Z8eval_rhsPfS_S_S_PiS0_S0_S0_S_fiii_param_6];
	ld.param.u64 	%rd14, [_Z8eval_rhsPfS_S_S_PiS0_S0_S0_S_fiii_param_7];
	ld.param.u64 	%rd15, [_Z8eval_rhsPfS_S_S_PiS0_S0_S0_S_fiii_param_8];
	ld.param.f32 	%f28, [_Z8eval_rhsPfS_S_S_PiS0_S0_S0_S_fiii_param_9];
	ld.param.u32 	%r27, [_Z8eval_rhsPfS_S_S_PiS0_S0_S0_S_fiii_param_10];
	ld.param.u32 	%r28, [_Z8eval_rhsPfS_S_S_PiS0_S0_S0_S_fiii_param_11];
	ld.param.u32 	%r29, [_Z8eval_rhsPfS_S_S_PiS0_S0_S0_S_fiii_param_12];
	cvta.to.global.u64 	%rd1, %rd16;
	cvta.to.global.u64 	%rd2, %rd17;
	cvta.to.global.u64 	%rd3, %rd18;
	mov.u32 	%r30, %ntid.x;
	mov.u32 	%r31, %ctaid.x;
	mov.u32 	%r32, %tid.x;
	mad.lo.s32 	%r1, %r30, %r31, %r32;
	setp.ge.s32 	%p1, %r1, %r29;
	@%p1 bra 	$L__BB9_34;
	cvta.to.global.u64 	%rd19, %rd15;
	cvta.to.global.u64 	%rd20, %rd11;
	cvta.to.global.u64 	%rd21, %rd12;
	cvta.to.global.u64 	%rd22, %rd13;
	mul.wide.s32 	%rd23, %r1, 4;
	add.s64 	%rd4, %rd19, %rd23;
	add.s64 	%rd24, %rd20, %rd23;
	ld.global.u32 	%r2, [%rd24];
	add.s64 	%rd25, %rd21, %rd23;
	ld.global.u32 	%r3, [%rd25];
	add.s64 	%rd26, %rd22, %rd23;
	ld.global.u32 	%r4, [%rd26];
	setp.lt.s32 	%p2, %r27, 1;
	@%p2 bra 	$L__BB9_34;
	cvta.to.global.u64 	%rd27, %rd14;
	ld.global.f32 	%f29, [%rd4];
	mul.wide.s32 	%rd28, %r2, 4;
	add.s64 	%rd5, %rd27, %rd28;
	mul.wide.s32 	%rd29, %r3, 4;
	add.s64 	%rd6, %rd27, %rd29;
	mul.wide.s32 	%rd30, %r4, 4;
	add.s64 	%rd7, %rd27, %rd30;
	cvt.f64.f32 	%fd2, %f29;
	rcp.rn.f64 	%fd3, %fd2;
	cvt.f64.f32 	%fd4, %f28;
	mul.f64 	%fd1, %fd3, %fd4;
	setp.eq.s32 	%p3, %r27, 1;
	mov.b32 	%r62, 0;
	@%p3 bra 	$L__BB9_23;
	and.b32  	%r34, %r27, 2147483646;
	neg.s32 	%r61, %r34;
	add.s32 	%r57, %r4, %r28;
	add.s32 	%r56, %r3, %r28;
	add.s32 	%r55, %r2, %r28;
	mov.u32 	%r54, %r1;
	mov.u32 	%r58, %r4;
	mov.u32 	%r59, %r3;
	mov.u32 	%r60, %r2;
$L__BB9_4:
	ld.global.u32 	%r35, [%rd5];
	setp.ne.s32 	%p4, %r1, %r35;
	@%p4 bra 	$L__BB9_6;
	mul.wide.s32 	%rd33, %r60, 4;
	add.s64 	%rd34, %rd2, %rd33;
	ld.global.f32 	%f45, [%rd34];
	bra.uni 	$L__BB9_7;
$L__BB9_6:
	mul.wide.s32 	%rd31, %r60, 4;
	add.s64 	%rd32, %rd3, %rd31;
	ld.global.f32 	%f45, [%rd32];
$L__BB9_7:
	ld.global.u32 	%r36, [%rd6];
	setp.ne.s32 	%p5, %r1, %r36;
	@%p5 bra 	$L__BB9_9;
	mul.wide.s32 	%rd37, %r59, 4;
	add.s64 	%rd38, %rd2, %rd37;
	ld.global.f32 	%f46, [%rd38];
	bra.uni 	$L__BB9_10;
$L__BB9_9:
	mul.wide.s32 	%rd35, %r59, 4;
	add.s64 	%rd36, %rd3, %rd35;
	ld.global.f32 	%f46, [%rd36];
$L__BB9_10:
	ld.global.u32 	%r37, [%rd7];
	setp.ne.s32 	%p6, %r1, %r37;
	@%p6 bra 	$L__BB9_12;
	mul.wide.s32 	%rd41, %r58, 4;
	add.s64 	%rd42, %rd2, %rd41;
	ld.global.f32 	%f47, [%rd42];
	bra.uni 	$L__BB9_13;
$L__BB9_12:
	mul.wide.s32 	%rd39, %r58, 4;
	add.s64 	%rd40, %rd3, %rd39;
	ld.global.f32 	%f47, [%rd40];
$L__BB9_13:
	ld.param.u64 	%rd76, [_Z8eval_rhsPfS_S_S_PiS0_S0_S0_S_fiii_param_1];
	cvta.to.global.u64 	%rd43, %rd76;
	mul.wide.s32 	%rd44, %r54, 4;
	add.s64 	%rd8, %rd43, %rd44;
	ld.global.f32 	%f30, [%rd8];
	add.f32 	%f31, %f45, %f30;
	add.f32 	%f32, %f46, %f31;
	add.f32 	%f33, %f47, %f32;
	cvt.f64.f32 	%fd5, %f33;
	mul.f64 	%fd6, %fd1, %fd5;
	cvt.rn.f32.f64 	%f34, %fd6;
	add.s64 	%rd9, %rd1, %rd44;
	st.global.f32 	[%rd9], %f34;
	ld.global.u32 	%r38, [%rd5];
	setp.eq.s32 	%p7, %r1, %r38;
	@%p7 bra 	$L__BB9_15;
	mul.wide.s32 	%rd45, %r55, 4;
	add.s64 	%rd46, %rd3, %rd45;
	ld.global.f32 	%f48, [%rd46];
	bra.uni 	$L__BB9_16;
$L__BB9_15:
	mul.wide.s32 	%rd47, %r55, 4;
	add.s64 	%rd48, %rd2, %rd47;
	ld.global.f32 	%f48, [%rd48];
$L__BB9_16:
	ld.global.u32 	%r39, [%rd6];
	setp.eq.s32 	%p8, %r1, %r39;
	@%p8 bra 	$L__BB9_18;
	mul.wide.s32 	%rd49, %r56, 4;
	add.s64 	%rd50, %rd3, %rd49;
	ld.global.f32 	%f49, [%rd50];
	bra.uni 	$L__BB9_19;
$L__BB9_18:
	mul.wide.s32 	%rd51, %r56, 4;
	add.s64 	%rd52, %rd2, %rd51;
	ld.global.f32 	%f49, [%rd52];
$L__BB9_19:
	ld.global.u32 	%r40, [%rd7];
	setp.eq.s32 	%p9, %r1, %r40;
	@%p9 bra 	$L__BB9_21;
	mul.wide.s32 	%rd53, %r57, 4;
	add.s64 	%rd54, %rd3, %rd53;
	ld.global.f32 	%f50, [%rd54];
	bra.uni 	$L__BB9_22;
$L__BB9_21:
	mul.wide.s32 	%rd55, %r57, 4;
	add.s64 	%rd56, %rd2, %rd55;
	ld.global.f32 	%f50, [%rd56];
$L__BB9_22:
	and.b32  	%r62, %r27, 2147483646;
	mul.wide.s32 	%rd57, %r29, 4;
	add.s64 	%rd58, %rd8, %rd57;
	ld.global.f32 	%f35, [%rd58];
	add.f32 	%f36, %f48, %f35;
	add.f32 	%f37, %f49, %f36;
	add.f32 	%f38, %f50, %f37;
	cvt.f64.f32 	%fd7, %f38;
	mul.f64 	%fd8, %fd1, %fd7;
	cvt.rn.f32.f64 	%f39, %fd8;
	add.s64 	%rd59, %rd9, %rd57;
	st.global.f32 	[%rd59], %f39;
	add.s32 	%r61, %r61, 2;
	shl.b32 	%r41, %r28, 1;
	add.s32 	%r60, %r60, %r41;
	add.s32 	%r59, %r59, %r41;
	add.s32 	%r58, %r58, %r41;
	add.s32 	%r57, %r57, %r41;
	add.s32 	%r56, %r56, %r41;
	add.s32 	%r55, %r55, %r41;
	shl.b32 	%r42, %r29, 1;
	add.s32 	%r54, %r54, %r42;
	setp.ne.s32 	%p10, %r61, 0;
	@%p10 bra 	$L__BB9_4;
$L__BB9_23:
	and.b32  	%r43, %r27, 1;
	setp.eq.b32 	%p11, %r43, 1;
	not.pred 	%p12, %p11;
	@%p12 bra 	$L__BB9_34;
	ld.global.u32 	%r44, [%rd5];
	setp.eq.s32 	%p13, %r1, %r44;
	@%p13 bra 	$L__BB9_26;
	mad.lo.s32 	%r45, %r62, %r28, %r2;
	mul.wide.s32 	%rd60, %r45, 4;
	add.s64 	%rd61, %rd3, %rd60;
	ld.global.f32 	%f51, [%rd61];
	bra.uni 	$L__BB9_27;
$L__BB9_26:
	mad.lo.s32 	%r46, %r62, %r28, %r2;
	mul.wide.s32 	%rd62, %r46, 4;
	add.s64 	%rd63, %rd2, %rd62;
	ld.global.f32 	%f51, [%rd63];
$L__BB9_27:
	ld.global.u32 	%r47, [%rd6];
	setp.eq.s32 	%p14, %r1, %r47;
	@%p14 bra 	$L__BB9_29;
	mad.lo.s32 	%r48, %r62, %r28, %r3;
	mul.wide.s32 	%rd64, %r48, 4;
	add.s64 	%rd65, %rd3, %rd64;
	ld.global.f32 	%f52, [%rd65];
	bra.uni 	$L__BB9_30;
$L__BB9_29:
	mad.lo.s32 	%r49, %r62, %r28, %r3;
	mul.wide.s32 	%rd66, %r49, 4;
	add.s64 	%rd67, %rd2, %rd66;
	ld.global.f32 	%f52, [%rd67];
$L__BB9_30:
	ld.global.u32 	%r50, [%rd7];
	setp.eq.s32 	%p15, %r1, %r50;
	@%p15 bra 	$L__BB9_32;
	mad.lo.s32 	%r51, %r62, %r28, %r4;
	mul.wide.s32 	%rd68, %r51, 4;
	add.s64 	%rd69, %rd3, %rd68;
	ld.global.f32 	%f53, [%rd69];
	bra.uni 	$L__BB9_33;
$L__BB9_32:
	mad.lo.s32 	%r52, %r62, %r28, %r4;
	mul.wide.s32 	%rd70, %r52, 4;
	add.s64 	%rd71, %rd2, %rd70;
	ld.global.f32 	%f53, [%rd71];
$L__BB9_33:
	ld.param.u64 	%rd77, [_Z8eval_rhsPfS_S_S_PiS0_S0_S0_S_fiii_param_1];
	mad.lo.s32 	%r53, %r62, %r29, %r1;
	cvta.to.global.u64 	%rd72, %rd77;
	mul.wide.s32 	%rd73, %r53, 4;
	add.s64 	%rd74, %rd72, %rd73;
	ld.global.f32 	%f40, [%rd74];
	add.f32 	%f41, %f51, %f40;
	add.f32 	%f42, %f52, %f41;
	add.f32 	%f43, %f53, %f42;
	cvt.f64.f32 	%fd9, %f43;
	mul.f64 	%fd10, %fd1, %fd9;
	cvt.rn.f32.f64 	%f44, %fd10;
	add.s64 	%rd75, %rd1, %rd73;
	st.global.f32 	[%rd75], %f44;
$L__BB9_34:
	ret;

}
	// .globl	_Z15rk4_tempstoragePfS_S_fii
.visible .entry _Z15rk4_tempstoragePfS_S_fii(
	.param .u64 .ptr .align 1 _Z15rk4_tempstoragePfS_S_fii_param_0,
	.param .u64 .ptr .align 1 _Z15rk4_tempstoragePfS_S_fii_param_1,
	.param .u64 .ptr .align 1 _Z15rk4_tempstoragePfS_S_fii_param_2,
	.param .f32 _Z15rk4_tempstoragePfS_S_fii_param_3,
	.param .u32 _Z15rk4_tempstoragePfS_S_fii_param_4,
	.param .u32 _Z15rk4_tempstoragePfS_S_fii_param_5
)
{
	.reg .pred 	%p<2>;
	.reg .b32 	%r<8>;
	.reg .b32 	%f<5>;
	.reg .b64 	%rd<11>;

	ld.param.u64 	%rd1, [_Z15rk4_tempstoragePfS_S_fii_param_0];
	ld.param.u64 	%rd2, [_Z15rk4_tempstoragePfS_S_fii_param_1];
	ld.param.u64 	%rd3, [_Z15rk4_tempstoragePfS_S_fii_param_2];
	ld.param.f32 	%f1, [_Z15rk4_tempstoragePfS_S_fii_param_3];
	ld.param.u32 	%r2, [_Z15rk4_tempstoragePfS_S_fii_param_4];
	ld.param.u32 	%r3, [_Z15rk4_tempstoragePfS_S_fii_param_5];
	mov.u32 	%r4, %ntid.x;
	mov.u32 	%r5, %ctaid.x;
	mov.u32 	%r6, %tid.x;
	mad.lo.s32 	%r1, %r4, %r5, %r6;
	mul.lo.s32 	%r7, %r3, %r2;
	setp.ge.s32 	%p1, %r1, %r7;
	@%p1 bra 	$L__BB10_2;
	cvta.to.global.u64 	%rd4, %rd1;
	cvta.to.global.u64 	%rd5, %rd3;
	cvta.to.global.u64 	%rd6, %rd2;
	mul.wide.s32 	%rd7, %r1, 4;
	add.s64 	%rd8, %rd4, %rd7;
	ld.global.f32 	%f2, [%rd8];
	add.s64 	%rd9, %rd5, %rd7;
	ld.global.f32 	%f3, [%rd9];
	fma.rn.f32 	%f4, %f1, %f3, %f2;
	add.s64 	%rd10, %rd6, %rd7;
	st.global.f32 	[%rd10], %f4;
$L__BB10_2:
	ret;

}
	// .globl	_Z3rk4PfS_S_S_S_ii
.visible .entry _Z3rk4PfS_S_S_S_ii(
	.param .u64 .ptr .align 1 _Z3rk4PfS_S_S_S_ii_param_0,
	.param .u64 .ptr .align 1 _Z3rk4PfS_S_S_S_ii_param_1,
	.param .u64 .ptr .align 1 _Z3rk4PfS_S_S_S_ii_param_2,
	.param .u64 .ptr .align 1 _Z3rk4PfS_S_S_S_ii_param_3,
	.param .u64 .ptr .align 1 _Z3rk4PfS_S_S_S_ii_param_4,
	.param .u32 _Z3rk4PfS_S_S_S_ii_param_5,
	.param .u32 _Z3rk4PfS_S_S_S_ii_param_6
)
{
	.reg .pred 	%p<2>;
	.reg .b32 	%r<8>;
	.reg .b32 	%f<7>;
	.reg .b64 	%rd<17>;
	.reg .b64 	%fd<14>;

	ld.param.u64 	%rd1, [_Z3rk4PfS_S_S_S_ii_param_0];
	ld.param.u64 	%rd2, [_Z3rk4PfS_S_S_S_ii_param_1];
	ld.param.u64 	%rd3, [_Z3rk4PfS_S_S_S_ii_param_2];
	ld.param.u64 	%rd4, [_Z3rk4PfS_S_S_S_ii_param_3];
	ld.param.u64 	%rd5, [_Z3rk4PfS_S_S_S_ii_param_4];
	ld.param.u32 	%r2, [_Z3rk4PfS_S_S_S_ii_param_5];
	ld.param.u32 	%r3, [_Z3rk4PfS_S_S_S_ii_param_6];
	mov.u32 	%r4, %ntid.x;
	mov.u32 	%r5, %ctaid.x;
	mov.u32 	%r6, %tid.x;
	mad.lo.s32 	%r1, %r4, %r5, %r6;
	mul.lo.s32 	%r7, %r3, %r2;
	setp.ge.s32 	%p1, %r1, %r7;
	@%p1 bra 	$L__BB11_2;
	cvta.to.global.u64 	%rd6, %rd2;
	cvta.to.global.u64 	%rd7, %rd3;
	cvta.to.global.u64 	%rd8, %rd4;
	cvta.to.global.u64 	%rd9, %rd5;
	cvta.to.global.u64 	%rd10, %rd1;
	mul.wide.s32 	%rd11, %r1, 4;
	add.s64 	%rd12, %rd6, %rd11;
	ld.global.f32 	%f1, [%rd12];
	cvt.f64.f32 	%fd1, %f1;
	div.rn.f64 	%fd2, %fd1, 0d4018000000000000;
	add.s64 	%rd13, %rd7, %rd11;
	ld.global.f32 	%f2, [%rd13];
	cvt.f64.f32 	%fd3, %f2;
	div.rn.f64 	%fd4, %fd3, 0d4008000000000000;
	add.f64 	%fd5, %fd2, %fd4;
	add.s64 	%rd14, %rd8, %rd11;
	ld.global.f32 	%f3, [%rd14];
	cvt.f64.f32 	%fd6, %f3;
	div.rn.f64 	%fd7, %fd6, 0d4008000000000000;
	add.f64 	%fd8, %fd5, %fd7;
	add.s64 	%rd15, %rd9, %rd11;
	ld.global.f32 	%f4, [%rd15];
	cvt.f64.f32 	%fd9, %f4;
	div.rn.f64 	%fd10, %fd9, 0d4018000000000000;
	add.f64 	%fd11, %fd8, %fd10;
	add.s64 	%rd16, %rd10, %rd11;
	ld.global.f32 	%f5, [%rd16];
	cvt.f64.f32 	%fd12, %f5;
	add.f64 	%fd13, %fd11, %fd12;
	cvt.rn.f32.f64 	%f6, %fd13;
	st.global.f32 	[%rd16], %f6;
$L__BB11_2:
	ret;

}


// ===== COMPILED SASS (sm_100) =====

	.target	sm_100

	.elftype	@"ET_EXEC"


//--------------------- .note.nv.tkinfo           --------------------------
	.section	.note.nv.tkinfo,"",@"SHT_NOTE"
	.sectionflags	@"SHF_NOTE_NV_TKINFO"
	.tkinfo
        /*0018*/ 	.word	0x00000002
        /*0030*/ 	.string	""
        /*0030*/ 	.string	"ptxas"
        /*0030*/ 	.string	"Cuda compilation tools, release 13.0, V13.0.88"
        /*0030*/ 	.string	"Build cuda_13.0.r13.0/compiler.36424714_0"
        /*0030*/ 	.string	"-arch sm_100 -m 64 "



//--------------------- .note.nv.cuinfo           --------------------------
	.section	.note.nv.cuinfo,"",@"SHT_NOTE"
	.sectionflags	@"SHF_NOTE_NV_CUINFO"
        /*0018*/ 	.short	0x0002
        /*001a*/ 	.short	0x0064
        /*001c*/ 	.short	0x0082
	.zero		2


//--------------------- .nv.info                  --------------------------
	.section	.nv.info,"",@"SHT_CUDA_INFO"
	.align	4


	//----- nvinfo : EIATTR_REGCOUNT
	.align		4
        /*0000*/ 	.byte	0x04, 0x2f
        /*0002*/ 	.short	(.L_11 - .L_10)
	.align		4
.L_10:
        /*0004*/ 	.word	index@(_Z15init_conditionsPfS_S_S_S_S_S_S_iii)
        /*0008*/ 	.word	0x0000001f


	//----- nvinfo : EIATTR_FRAME_SIZE
	.align		4
.L_11:
        /*000c*/ 	.byte	0x04, 0x11
        /*000e*/ 	.short	(.L_13 - .L_12)
	.align		4
.L_12:
        /*0010*/ 	.word	index@(_Z15init_conditionsPfS_S_S_S_S_S_S_iii)
        /*0014*/ 	.word	0x00000000


	//----- nvinfo : EIATTR_REGCOUNT
	.align		4
.L_13:
        /*0018*/ 	.byte	0x04, 0x2f
        /*001a*/ 	.short	(.L_15 - .L_14)
	.align		4
.L_14:
        /*001c*/ 	.word	index@(_Z18preval_side_lengthPfS_S_S_S_i)
        /*0020*/ 	.word	0x00000012


	//----- nvinfo : EIATTR_FRAME_SIZE
	.align		4
.L_15:
        /*0024*/ 	.byte	0x04, 0x11
        /*0026*/ 	.short	(.L_17 - .L_16)
	.align		4
.L_16:
        /*0028*/ 	.word	index@($__internal_4_$__cuda_sm20_sqrt_rn_f32_slowpath)
        /*002c*/ 	.word	0x00000000


	//----- nvinfo : EIATTR_FRAME_SIZE
	.align		4
.L_17:
        /*0030*/ 	.byte	0x04, 0x11
        /*0032*/ 	.short	(.L_19 - .L_18)
	.align		4
.L_18:
        /*0034*/ 	.word	index@(_Z18preval_side_lengthPfS_S_S_S_i)
        /*0038*/ 	.word	0x00000000


	//----- nvinfo : EIATTR_REGCOUNT
	.align		4
.L_19:
        /*003c*/ 	.byte	0x04, 0x2f
        /*003e*/ 	.short	(.L_21 - .L_20)
	.align		4
.L_20:
        /*0040*/ 	.word	index@(_Z15preval_jacobianPfS_S_S_S_S_S_i)
        /*0044*/ 	.word	0x00000015


	//----- nvinfo : EIATTR_FRAME_SIZE
	.align		4
.L_21:
        /*0048*/ 	.byte	0x04, 0x11
        /*004a*/ 	.short	(.L_23 - .L_22)
	.align		4
.L_22:
        /*004c*/ 	.word	index@(_Z15preval_jacobianPfS_S_S_S_S_S_i)
        /*0050*/ 	.word	0x00000000


	//----- nvinfo : EIATTR_REGCOUNT
	.align		4
.L_23:
        /*0054*/ 	.byte	0x04, 0x2f
        /*0056*/ 	.short	(.L_25 - .L_24)
	.align		4
.L_24:
        /*0058*/ 	.word	index@(_Z20preval_jacobian_signPfS_S_S_S_i)
        /*005c*/ 	.word	0x00000018


	//----- nvinfo : EIATTR_FRAME_SIZE
	.align		4
.L_25:
        /*0060*/ 	.byte	0x04, 0x11
        /*0062*/ 	.short	(.L_27 - .L_26)
	.align		4
.L_26:
        /*0064*/ 	.word	index@(_Z20preval_jacobian_signPfS_S_S_S_i)
        /*0068*/ 	.word	0x00000000


	//----- nvinfo : EIATTR_REGCOUNT
	.align		4
.L_27:
        /*006c*/ 	.byte	0x04, 0x2f
        /*006e*/ 	.short	(.L_29 - .L_28)
	.align		4
.L_28:
        /*0070*/ 	.word	index@(_Z14preval_normalsPfS_S_S_S_S_S_S_S_S_S_S_PiS0_i)
        /*0074*/ 	.word	0x00000012


	//----- nvinfo : EIATTR_FRAME_SIZE
	.align		4
.L_29:
        /*0078*/ 	.byte	0x04, 0x11
        /*007a*/ 	.short	(.L_31 - .L_30)
	.align		4
.L_30:
        /*007c*/ 	.word	index@($__internal_3_$__cuda_sm3x_div_rn_noftz_f32_slowpath)
        /*0080*/ 	.word	0x00000000


	//----- nvinfo : EIATTR_FRAME_SIZE
	.align		4
.L_31:
        /*0084*/ 	.byte	0x04, 0x11
        /*0086*/ 	.short	(.L_33 - .L_32)
	.align		4
.L_32:
        /*0088*/ 	.word	index@($__internal_2_$__cuda_sm20_sqrt_rn_f32_slowpath)
        /*008c*/ 	.word	0x00000000


	//----- nvinfo : EIATTR_FRAME_SIZE
	.align		4
.L_33:
        /*0090*/ 	.byte	0x04, 0x11
        /*0092*/ 	.short	(.L_35 - .L_34)
	.align		4
.L_34:
        /*0094*/ 	.word	index@(_Z14preval_normalsPfS_S_S_S_S_S_S_S_S_S_S_PiS0_i)
        /*0098*/ 	.word	0x00000000


	//----- nvinfo : EIATTR_REGCOUNT
	.align		4
.L_35:
        /*009c*/ 	.byte	0x04, 0x2f
        /*009e*/ 	.short	(.L_37 - .L_36)
	.align		4
.L_36:
        /*00a0*/ 	.word	index@(_Z24preval_normals_directionPfS_S_S_S_S_S_S_PiS0_i)
        /*00a4*/ 	.word	0x00000018


	//----- nvinfo : EIATTR_FRAME_SIZE
	.align		4
.L_37:
        /*00a8*/ 	.byte	0x04, 0x11
        /*00aa*/ 	.short	(.L_39 - .L_38)
	.align		4
.L_38:
        /*00ac*/ 	.word	index@(_Z24preval_normals_directionPfS_S_S_S_S_S_S_PiS0_i)
        /*00b0*/ 	.word	0x00000000


	//----- nvinfo : EIATTR_REGCOUNT
	.align		4
.L_39:
        /*00b4*/ 	.byte	0x04, 0x2f
        /*00b6*/ 	.short	(.L_41 - .L_40)
	.align		4
.L_40:
        /*00b8*/ 	.word	index@(_Z15preval_partialsPfS_S_S_S_S_S_S_S_S_i)
        /*00bc*/ 	.word	0x00000014


	//----- nvinfo : EIATTR_FRAME_SIZE
	.align		4
.L_41:
        /*00c0*/ 	.byte	0x04, 0x11
        /*00c2*/ 	.short	(.L_43 - .L_42)
	.align		4
.L_42:
        /*00c4*/ 	.word	index@(_Z15preval_partialsPfS_S_S_S_S_S_S_S_S_i)
        /*00c8*/ 	.word	0x00000000


	//----- nvinfo : EIATTR_REGCOUNT
	.align		4
.L_43:
        /*00cc*/ 	.byte	0x04, 0x2f
        /*00ce*/ 	.short	(.L_45 - .L_44)
	.align		4
.L_44:
        /*00d0*/ 	.word	index@(_Z10eval_errorPfS_S_S_S_S_S_S_S_S_ii)
        /*00d4*/ 	.word	0x00000020


	//----- nvinfo : EIATTR_FRAME_SIZE
	.align		4
.L_45:
        /*00d8*/ 	.byte	0x04, 0x11
        /*00da*/ 	.short	(.L_47 - .L_46)
	.align		4
.L_46:
        /*00dc*/ 	.word	index@(_Z10eval_errorPfS_S_S_S_S_S_S_S_S_ii)
        /*00e0*/ 	.word	0x00000090


	//----- nvinfo : EIATTR_REGCOUNT
	.align		4
.L_47:
        /*00e4*/ 	.byte	0x04, 0x2f
        /*00e6*/ 	.short	(.L_49 - .L_48)
	.align		4
.L_48:
        /*00e8*/ 	.word	index@(_Z6eval_uPfS_S_S_S_S_S_S_S_S_ii)
        /*00ec*/ 	.word	0x00000020


	//----- nvinfo : EIATTR_FRAME_SIZE
	.align		4
.L_49:
        /*00f0*/ 	.byte	0x04, 0x11
        /*00f2*/ 	.short	(.L_51 - .L_50)
	.align		4
.L_50:
        /*00f4*/ 	.word	index@(_Z6eval_uPfS_S_S_S_S_S_S_S_S_ii)
        /*00f8*/ 	.word	0x00000090


	//----- nvinfo : EIATTR_REGCOUNT
	.align		4
.L_51:
        /*00fc*/ 	.byte	0x04, 0x2f
        /*00fe*/ 	.short	(.L_53 - .L_52)
	.align		4
.L_52:
        /*0100*/ 	.word	index@(_Z8eval_rhsPfS_S_S_PiS0_S0_S0_S_fiii)
        /*0104*/ 	.word	0x00000020


	//----- nvinfo : EIATTR_FRAME_SIZE
	.align		4
.L_53:
        /*0108*/ 	.byte	0x04, 0x11
        /*010a*/ 	.short	(.L_55 - .L_54)
	.align		4
.L_54:
        /*010c*/ 	.word	index@($__internal_1_$__cuda_sm20_dblrcp_rn_slowpath_v3)
        /*0110*/ 	.word	0x00000000


	//----- nvinfo : EIATTR_FRAME_SIZE
	.align		4
.L_55:
        /*0114*/ 	.byte	0x04, 0x11
        /*0116*/ 	.short	(.L_57 - .L_56)
	.align		4
.L_56:
        /*0118*/ 	.word	index@(_Z8eval_rhsPfS_S_S_PiS0_S0_S0_S_fiii)
        /*011c*/ 	.word	0x00000000


	//----- nvinfo : EIATTR_REGCOUNT
	.align		4
.L_57:
        /*0120*/ 	.byte	0x04, 0x2f
        /*0122*/ 	.short	(.L_59 - .L_58)
	.align		4
.L_58:
        /*0124*/ 	.word	index@(_Z15rk4_tempstoragePfS_S_fii)
        /*0128*/ 	.word	0x0000000c


	//----- nvinfo : EIATTR_FRAME_SIZE
	.align		4
.L_59:
        /*012c*/ 	.byte	0x04, 0x11
        /*012e*/ 	.short	(.L_61 - .L_60)
	.align		4
.L_60:
        /*0130*/ 	.word	index@(_Z15rk4_tempstoragePfS_S_fii)
        /*0134*/ 	.word	0x00000000


	//----- nvinfo : EIATTR_REGCOUNT
	.align		4
.L_61:
        /*0138*/ 	.byte	0x04, 0x2f
        /*013a*/ 	.short	(.L_63 - .L_62)
	.align		4
.L_62:
        /*013c*/ 	.word	index@(_Z3rk4PfS_S_S_S_ii)
        /*0140*/ 	.word	0x0000001d


	//----- nvinfo : EIATTR_FRAME_SIZE
	.align		4
.L_63:
        /*0144*/ 	.byte	0x04, 0x11
        /*0146*/ 	.short	(.L_65 - .L_64)
	.align		4
.L_64:
        /*0148*/ 	.word	index@($__internal_0_$__cuda_sm20_div_rn_f64_full)
        /*014c*/ 	.word	0x00000000


	//----- nvinfo : EIATTR_FRAME_SIZE
	.align		4
.L_65:
        /*0150*/ 	.byte	0x04, 0x11
        /*0152*/ 	.short	(.L_67 - .L_66)
	.align		4
.L_66:
        /*0154*/ 	.word	index@(_Z3rk4PfS_S_S_S_ii)
        /*0158*/ 	.word	0x00000000


	//----- nvinfo : EIATTR_MIN_STACK_SIZE
	.align		4
.L_67:
        /*015c*/ 	.byte	0x04, 0x12
        /*015e*/ 	.short	(.L_69 - .L_68)
	.align		4
.L_68:
        /*0160*/ 	.word	index@(_Z3rk4PfS_S_S_S_ii)
        /*0164*/ 	.word	0x00000000


	//----- nvinfo : EIATTR_MIN_STACK_SIZE
	.align		4
.L_69:
        /*0168*/ 	.byte	0x04, 0x12
        /*016a*/ 	.short	(.L_71 - .L_70)
	.align		4
.L_70:
        /*016c*/ 	.word	index@(_Z15rk4_tempstoragePfS_S_fii)
        /*0170*/ 	.word	0x00000000


	//----- nvinfo : EIATTR_MIN_STACK_SIZE
	.align		4
.L_71:
        /*0174*/ 	.byte	0x04, 0x12
        /*0176*/ 	.short	(.L_73 - .L_72)
	.align		4
.L_72:
        /*0178*/ 	.word	index@(_Z8eval_rhsPfS_S_S_PiS0_S0_S0_S_fiii)
        /*017c*/ 	.word	0x00000000


	//----- nvinfo : EIATTR_MIN_STACK_SIZE
	.align		4
.L_73:
        /*0180*/ 	.byte	0x04, 0x12
        /*0182*/ 	.short	(.L_75 - .L_74)
	.align		4
.L_74:
        /*0184*/ 	.word	index@(_Z6eval_uPfS_S_S_S_S_S_S_S_S_ii)
        /*0188*/ 	.word	0x00000090


	//----- nvinfo : EIATTR_MIN_STACK_SIZE
	.align		4
.L_75:
        /*018c*/ 	.byte	0x04, 0x12
        /*018e*/ 	.short	(.L_77 - .L_76)
	.align		4
.L_76:
        /*0190*/ 	.word	index@(_Z10eval_errorPfS_S_S_S_S_S_S_S_S_ii)
        /*0194*/ 	.word	0x00000090


	//----- nvinfo : EIATTR_MIN_STACK_SIZE
	.align		4
.L_77:
        /*0198*/ 	.byte	0x04, 0x12
        /*019a*/ 	.short	(.L_79 - .L_78)
	.align		4
.L_78:
        /*019c*/ 	.word	index@(_Z15preval_partialsPfS_S_S_S_S_S_S_S_S_i)
        /*01a0*/ 	.word	0x00000000


	//----- nvinfo : EIATTR_MIN_STACK_SIZE
	.align		4
.L_79:
        /*01a4*/ 	.byte	0x04, 0x12
        /*01a6*/ 	.short	(.L_81 - .L_80)
	.align		4
.L_80:
        /*01a8*/ 	.word	index@(_Z24preval_normals_directionPfS_S_S_S_S_S_S_PiS0_i)
        /*01ac*/ 	.word	0x00000000


	//----- nvinfo : EIATTR_MIN_STACK_SIZE
	.align		4
.L_81:
        /*01b0*/ 	.byte	0x04, 0x12
        /*01b2*/ 	.short	(.L_83 - .L_82)
	.align		4
.L_82:
        /*01b4*/ 	.word	index@(_Z14preval_normalsPfS_S_S_S_S_S_S_S_S_S_S_PiS0_i)
        /*01b8*/ 	.word	0x00000000


	//----- nvinfo : EIATTR_MIN_STACK_SIZE
	.align		4
.L_83:
        /*01bc*/ 	.byte	0x04, 0x12
        /*01be*/ 	.short	(.L_85 - .L_84)
	.align		4
.L_84:
        /*01c0*/ 	.word	index@(_Z20preval_jacobian_signPfS_S_S_S_i)
        /*01c4*/ 	.word	0x00000000


	//----- nvinfo : EIATTR_MIN_STACK_SIZE
	.align		4
.L_85:
        /*01c8*/ 	.byte	0x04, 0x12
        /*01ca*/ 	.short	(.L_87 - .L_86)
	.align		4
.L_86:
        /*01cc*/ 	.word	index@(_Z15preval_jacobianPfS_S_S_S_S_S_i)
        /*01d0*/ 	.word	0x00000000


	//----- nvinfo : EIATTR_MIN_STACK_SIZE
	.align		4
.L_87:
        /*01d4*/ 	.byte	0x04, 0x12
        /*01d6*/ 	.short	(.L_89 - .L_88)
	.align		4
.L_88:
        /*01d8*/ 	.word	index@(_Z18preval_side_lengthPfS_S_S_S_i)
        /*01dc*/ 	.word	0x00000000


	//----- nvinfo : EIATTR_MIN_STACK_SIZE
	.align		4
.L_89:
        /*01e0*/ 	.byte	0x04, 0x12
        /*01e2*/ 	.short	(.L_91 - .L_90)
	.align		4
.L_90:
        /*01e4*/ 	.word	index@(_Z15init_conditionsPfS_S_S_S_S_S_S_iii)
        /*01e8*/ 	.word	0x00000000
.L_91:


//--------------------- .nv.compat                --------------------------
	.section	.nv.compat,"",@"SHT_CUDA_COMPAT_INFO"
	.align	4
        /*0000*/ 	.byte	0x02, 0x09, 0x00, 0x00, 0x02, 0x02, 0x01, 0x00, 0x02, 0x05, 0x05, 0x00, 0x03, 0x07, 0x01, 0x01
        /*0010*/ 	.byte	0x02, 0x03, 0x00, 0x00, 0x02, 0x06, 0x01, 0x00, 0x04, 0x0b, 0x08, 0x00, 0x01, 0x00, 0x00, 0x00
        /*0020*/ 	.byte	0x00, 0x00, 0x00, 0x00


//--------------------- .nv.info._Z3rk4PfS_S_S_S_ii --------------------------
	.section	.nv.info._Z3rk4PfS_S_S_S_ii,"",@"SHT_CUDA_INFO"
	.sectionflags	@""
	.align	4


	//----- nvinfo : EIATTR_CUDA_API_VERSION
	.align		4
        /*0000*/ 	.byte	0x04, 0x37
        /*0002*/ 	.short	(.L_93 - .L_92)
.L_92:
        /*0004*/ 	.word	0x00000082


	//----- nvinfo : EIATTR_KPARAM_INFO
	.align		4
.L_93:
        /*0008*/ 	.byte	0x04, 0x17
        /*000a*/ 	.short	(.L_95 - .L_94)
.L_94:
        /*000c*/ 	.word	0x00000000
        /*0010*/ 	.short	0x0006
        /*0012*/ 	.short	0x002c
        /*0014*/ 	.byte	0x00, 0xf0, 0x11, 0x00


	//----- nvinfo : EIATTR_KPARAM_INFO
	.align		4
.L_95:
        /*0018*/ 	.byte	0x04, 0x17
        /*001a*/ 	.short	(.L_97 - .L_96)
.L_96:
        /*001c*/ 	.word	0x00000000
        /*0020*/ 	.short	0x0005
        /*0022*/ 	.short	0x0028
        /*0024*/ 	.byte	0x00, 0xf0, 0x11, 0x00


	//----- nvinfo : EIATTR_KPARAM_INFO
	.align		4
.L_97:
        /*0028*/ 	.byte	0x04, 0x17
        /*002a*/ 	.short	(.L_99 - .L_98)
.L_98:
        /*002c*/ 	.word	0x00000000
        /*0030*/ 	.short	0x0004
        /*0032*/ 	.short	0x0020
        /*0034*/ 	.byte	0x00, 0xf5, 0x21, 0x00


	//----- nvinfo : EIATTR_KPARAM_INFO
	.align		4
.L_99:
        /*0038*/ 	.byte	0x04, 0x17
        /*003a*/ 	.short	(.L_101 - .L_100)
.L_100:
        /*003c*/ 	.word	0x00000000
        /*0040*/ 	.short	0x0003
        /*0042*/ 	.short	0x0018
        /*0044*/ 	.byte	0x00, 0xf5, 0x21, 0x00


	//----- nvinfo : EIATTR_KPARAM_INFO
	.align		4
.L_101:
        /*0048*/ 	.byte	0x04, 0x17
        /*004a*/ 	.short	(.L_103 - .L_102)
.L_102:
        /*004c*/ 	.word	0x00000000
        /*0050*/ 	.short	0x0002
        /*0052*/ 	.short	0x0010
        /*0054*/ 	.byte	0x00, 0xf5, 0x21, 0x00


	//----- nvinfo : EIATTR_KPARAM_INFO
	.align		4
.L_103:
        /*0058*/ 	.byte	0x04, 0x17
        /*005a*/ 	.short	(.L_105 - .L_104)
.L_104:
        /*005c*/ 	.word	0x00000000
        /*0060*/ 	.short	0x0001
        /*0062*/ 	.short	0x0008
        /*0064*/ 	.byte	0x00, 0xf5, 0x21, 0x00


	//----- nvinfo : EIATTR_KPARAM_INFO
	.align		4
.L_105:
        /*0068*/ 	.byte	0x04, 0x17
        /*006a*/ 	.short	(.L_107 - .L_106)
.L_106:
        /*006c*/ 	.word	0x00000000
        /*0070*/ 	.short	0x0000
        /*0072*/ 	.short	0x0000
        /*0074*/ 	.byte	0x00, 0xf5, 0x21, 0x00


	//----- nvinfo : EIATTR_SPARSE_MMA_MASK
	.align		4
.L_107:
        /*0078*/ 	.byte	0x03, 0x50
        /*007a*/ 	.short	0x0000


	//----- nvinfo : EIATTR_MAXREG_COUNT
	.align		4
        /*007c*/ 	.byte	0x03, 0x1b
        /*007e*/ 	.short	0x00ff


	//----- nvinfo : EIATTR_MERCURY_ISA_VERSION
	.align		4
        /*0080*/ 	.byte	0x03, 0x5f
        /*0082*/ 	.short	0x0101


	//----- nvinfo : EIATTR_VRC_CTA_INIT_COUNT
	.align		4
        /*0084*/ 	.byte	0x02, 0x4a
	.zero		1
	.zero		1


	//----- nvinfo : EIATTR_EXIT_INSTR_OFFSETS
	.align		4
        /*0088*/ 	.byte	0x04, 0x1c
        /*008a*/ 	.short	(.L_109 - .L_108)


	//   ....[0]....
.L_108:
        /*008c*/ 	.word	0x00000080


	//   ....[1]....
        /*0090*/ 	.word	0x00000870


	//----- nvinfo : EIATTR_CRS_STACK_SIZE
	.align		4
.L_109:
        /*0094*/ 	.byte	0x04, 0x1e
        /*0096*/ 	.short	(.L_111 - .L_110)
.L_110:
        /*0098*/ 	.word	0x00000000


	//----- nvinfo : EIATTR_CBANK_PARAM_SIZE
	.align		4
.L_111:
        /*009c*/ 	.byte	0x03, 0x19
        /*009e*/ 	.short	0x0030


	//----- nvinfo : EIATTR_PARAM_CBANK
	.align		4
        /*00a0*/ 	.byte	0x04, 0x0a
        /*00a2*/ 	.short	(.L_113 - .L_112)
	.align		4
.L_112:
        /*00a4*/ 	.word	index@(.nv.constant0._Z3rk4PfS_S_S_S_ii)
        /*00a8*/ 	.short	0x0380
        /*00aa*/ 	.short	0x0030


	//----- nvinfo : EIATTR_SW_WAR
	.align		4
.L_113:
        /*00ac*/ 	.byte	0x04, 0x36
        /*00ae*/ 	.short	(.L_115 - .L_114)
.L_114:
        /*00b0*/ 	.word	0x00000008
.L_115:


//--------------------- .nv.info._Z15rk4_tempstoragePfS_S_fii --------------------------
	.section	.nv.info._Z15rk4_tempstoragePfS_S_fii,"",@"SHT_CUDA_INFO"
	.sectionflags	@""
	.align	4


	//----- nvinfo : EIATTR_CUDA_API_VERSION
	.align		4
        /*0000*/ 	.byte	0x04, 0x37
        /*0002*/ 	.short	(.L_117 - .L_116)
.L_116:
        /*0004*/ 	.word	0x00000082


	//----- nvinfo : EIATTR_KPARAM_INFO
	.align		4
.L_117:
        /*0008*/ 	.byte	0x04, 0x17
        /*000a*/ 	.short	(.L_119 - .L_118)
.L_118:
        /*000c*/ 	.word	0x00000000
        /*0010*/ 	.short	0x0005
        /*0012*/ 	.short	0x0020
        /*0014*/ 	.byte	0x00, 0xf0, 0x11, 0x00


	//----- nvinfo : EIATTR_KPARAM_INFO
	.align		4
.L_119:
        /*0018*/ 	.byte	0x04, 0x17
        /*001a*/ 	.short	(.L_121 - .L_120)
.L_120:
        /*001c*/ 	.word	0x00000000
        /*0020*/ 	.short	0x0004
        /*0022*/ 	.short	0x001c
        /*0024*/ 	.byte	0x00, 0xf0, 0x11, 0x00


	//----- nvinfo : EIATTR_KPARAM_INFO
	.align		4
.L_121:
        /*0028*/ 	.byte	0x04, 0x17
        /*002a*/ 	.short	(.L_123 - .L_122)
.L_122:
        /*002c*/ 	.word	0x00000000
        /*0030*/ 	.short	0x0003
        /*0032*/ 	.short	0x0018
        /*0034*/ 	.byte	0x00, 0xf0, 0x11, 0x00


	//----- nvinfo : EIATTR_KPARAM_INFO
	.align		4
.L_123:
        /*0038*/ 	.byte	0x04, 0x17
        /*003a*/ 	.short	(.L_125 - .L_124)
.L_124:
        /*003c*/ 	.word	0x00000000
        /*0040*/ 	.short	0x0002
        /*0042*/ 	.short	0x0010
        /*0044*/ 	.byte	0x00, 0xf5, 0x21, 0x00


	//----- nvinfo : EIATTR_KPARAM_INFO
	.align		4
.L_125:
        /*0048*/ 	.byte	0x04, 0x17
        /*004a*/ 	.short	(.L_127 - .L_126)
.L_126:
        /*004c*/ 	.word	0x00000000
        /*0050*/ 	.short	0x0001
        /*0052*/ 	.short	0x0008
        /*0054*/ 	.byte	0x00, 0xf5, 0x21, 0x00


	//----- nvinfo : EIATTR_KPARAM_INFO
	.align		4
.L_127:
        /*0058*/ 	.byte	0x04, 0x17
        /*005a*/ 	.short	(.L_129 - .L_128)
.L_128:
        /*005c*/ 	.word	0x00000000
        /*0060*/ 	.short	0x0000
        /*0062*/ 	.short	0x0000
        /*0064*/ 	.byte	0x00, 0xf5, 0x21, 0x00


	//----- nvinfo : EIATTR_SPARSE_MMA_MASK
	.align		4
.L_129:
        /*0068*/ 	.byte	0x03, 0x50
        /*006a*/ 	.short	0x0000


	//----- nvinfo : EIATTR_MAXREG_COUNT
	.align		4
        /*006c*/ 	.byte	0x03, 0x1b
        /*006e*/ 	.short	0x00ff


	//----- nvinfo : EIATTR_MERCURY_ISA_VERSION
	.align		4
        /*0070*/ 	.byte	0x03, 0x5f
        /*0072*/ 	.short	0x0101


	//----- nvinfo : EIATTR_VRC_CTA_INIT_COUNT
	.align		4
        /*0074*/ 	.byte	0x02, 0x4a
	.zero		1
	.zero		1


	//----- nvinfo : EIATTR_EXIT_INSTR_OFFSETS
	.align		4
        /*0078*/ 	.byte	0x04, 0x1c
        /*007a*/ 	.short	(.L_131 - .L_130)


	//   ....[0]....
.L_130:
        /*007c*/ 	.word	0x00000090


	//   ....[1]....
        /*0080*/ 	.word	0x00000160


	//----- nvinfo : EIATTR_CBANK_PARAM_SIZE
	.align		4
.L_131:
        /*0084*/ 	.byte	0x03, 0x19
        /*0086*/ 	.short	0x0024


	//----- nvinfo : EIATTR_PARAM_CBANK
	.align		4
        /*0088*/ 	.byte	0x04, 0x0a
        /*008a*/ 	.short	(.L_133 - .L_132)
	.align		4
.L_132:
        /*008c*/ 	.word	index@(.nv.constant0._Z15rk4_tempstoragePfS_S_fii)
        /*0090*/ 	.short	0x0380
        /*0092*/ 	.short	0x0024


	//----- nvinfo : EIATTR_SW_WAR
	.align		4
.L_133:
        /*0094*/ 	.byte	0x04, 0x36
        /*0096*/ 	.short	(.L_135 - .L_134)
.L_134:
        /*0098*/ 	.word	0x00000008
.L_135:


//--------------------- .nv.info._Z8eval_rhsPfS_S_S_PiS0_S0_S0_S_fiii --------------------------
	.section	.nv.info._Z8eval_rhsPfS_S_S_PiS0_S0_S0_S_fiii,"",@"SHT_CUDA_INFO"
	.sectionflags	@""
	.align	4


	//----- nvinfo : EIATTR_CUDA_API_VERSION
	.align		4
        /*0000*/ 	.byte	0x04, 0x37
        /*0002*/ 	.short	(.L_137 - .L_136)
.L_136:
        /*0004*/ 	.word	0x00000082


	//----- nvinfo : EIATTR_KPARAM_INFO
	.align		4
.L_137:
        /*0008*/ 	.byte	0x04, 0x17
        /*000a*/ 	.short	(.L_139 - .L_138)
.L_138:
        /*000c*/ 	.word	0x00000000
        /*0010*/ 	.short	0x000c
        /*0012*/ 	.short	0x0054
        /*0014*/ 	.byte	0x00, 0xf0, 0x11, 0x00


	//----- nvinfo : EIATTR_KPARAM_INFO
	.align		4
.L_139:
        /*0018*/ 	.byte	0x04, 0x17
        /*001a*/ 	.short	(.L_141 - .L_140)
.L_140:
        /*001c*/ 	.word	0x00000000
        /*0020*/ 	.short	0x000b
        /*0022*/ 	.short	0x0050
        /*0024*/ 	.byte	0x00, 0xf0, 0x11, 0x00


	//----- nvinfo : EIATTR_KPARAM_INFO
	.align		4
.L_141:
        /*0028*/ 	.byte	0x04, 0x17
        /*002a*/ 	.short	(.L_143 - .L_142)
.L_142:
        /*002c*/ 	.word	0x00000000
        /*0030*/ 	.short	0x000a
        /*0032*/ 	.short	0x004c
        /*0034*/ 	.byte	0x00, 0xf0, 0x11, 0x00


	//----- nvinfo : EIATTR_KPARAM_INFO
	.align		4
.L_143:
        /*0038*/ 	.byte	0x04, 0x17
        /*003a*/ 	.short	(.L_145 - .L_144)
.L_144:
        /*003c*/ 	.word	0x00000000
        /*0040*/ 	.short	0x0009
        /*0042*/ 	.short	0x0048
        /*0044*/ 	.byte	0x00, 0xf0, 0x11, 0x00


	//----- nvinfo : EIATTR_KPARAM_INFO
	.align		4
.L_145:
        /*0048*/ 	.byte	0x04, 0x17
        /*004a*/ 	.short	(.L_147 - .L_146)
.L_146:
        /*004c*/ 	.word	0x00000000
        /*0050*/ 	.short	0x0008
        /*0052*/ 	.short	0x0040
        /*0054*/ 	.byte	0x00, 0xf5, 0x21, 0x00


	//----- nvinfo : EIATTR_KPARAM_INFO
	.align		4
.L_147:
        /*0058*/ 	.byte	0x04, 0x17
        /*005a*/ 	.short	(.L_149 - .L_148)
.L_148:
        /*005c*/ 	.word	0x00000000
        /*0060*/ 	.short	0x0007
        /*0062*/ 	.short	0x0038
        /*0064*/ 	.byte	0x00, 0xf5, 0x21, 0x00


	//----- nvinfo : EIATTR_KPARAM_INFO
	.align		4
.L_149:
        /*0068*/ 	.byte	0x04, 0x17
        /*006a*/ 	.short	(.L_151 - .L_150)
.L_150:
        /*006c*/ 	.word	0x00000000
        /*0070*/ 	.short	0x0006
        /*0072*/ 	.short	0x0030
        /*0074*/ 	.byte	0x00, 0xf5, 0x21, 0x00


	//----- nvinfo : EIATTR_KPARAM_INFO
	.align		4
.L_151:
        /*0078*/ 	.byte	0x04, 0x17
        /*007a*/ 	.short	(.L_153 - .L_152)
.L_152:
        /*007c*/ 	.word	0x00000000
        /*0080*/ 	.short	0x0005
        /*0082*/ 	.short	0x0028
        /*0084*/ 	.byte	0x00, 0xf5, 0x21, 0x00


	//----- nvinfo : EIATTR_KPARAM_INFO
	.align		4
.L_153:
        /*0088*/ 	.byte	0x04, 0x17
        /*008a*/ 	.short	(.L_155 - .L_154)
.L_154:
        /*008c*/ 	.word	0x00000000
        /*0090*/ 	.short	0x0004
        /*0092*/ 	.short	0x0020
        /*0094*/ 	.byte	0x00, 0xf5, 0x21, 0x00


	//----- nvinfo : EIATTR_KPARAM_INFO
	.align		4
.L_155:
        /*0098*/ 	.byte	0x04, 0x17
        /*009a*/ 	.short	(.L_157 - .L_156)
.L_156:
        /*009c*/ 	.word	0x00000000
        /*00a0*/ 	.short	0x0003
        /*00a2*/ 	.short	0x0018
        /*00a4*/ 	.byte	0x00, 0xf5, 0x21, 0x00


	//----- nvinfo : EIATTR_KPARAM_INFO
	.align		4
.L_157:
        /*00a8*/ 	.byte	0x04, 0x17
        /*00aa*/ 	.short	(.L_159 - .L_158)
.L_158:
        /*00ac*/ 	.word	0x00000000
        /*00b0*/ 	.short	0x0002
        /*00b2*/ 	.short	0x0010
        /*00b4*/ 	.byte	0x00, 0xf5, 0x21, 0x00


	//----- nvinfo : EIATTR_KPARAM_INFO
	.align		4
.L_159:
        /*00b8*/ 	.byte	0x04, 0x17
        /*00ba*/ 	.short	(.L_161 - .L_160)
.L_160:
        /*00bc*/ 	.word	0x00000000
        /*00c0*/ 	.short	0x0001
        /*00c2*/ 	.short	0x0008
        /*00c4*/ 	.byte	0x00, 0xf5, 0x21, 0x00


	//----- nvinfo : EIATTR_KPARAM_INFO
	.align		4
.L_161:
        /*00c8*/ 	.byte	0x04, 0x17
        /*00ca*/ 	.short	(.L_163 - .L_162)
.L_162:
        /*00cc*/ 	.word	0x00000000
        /*00d0*/ 	.short	0x0000
        /*00d2*/ 	.short	0x0000
        /*00d4*/ 	.byte	0x00, 0xf5, 0x21, 0x00


	//----- nvinfo : EIATTR_SPARSE_MMA_MASK
	.align		4
.L_163:
        /*00d8*/ 	.byte	0x03, 0x50
        /*00da*/ 	.short	0x0000


	//----- nvinfo : EIATTR_MAXREG_COUNT
	.align		4
        /*00dc*/ 	.byte	0x03, 0x1b
        /*00de*/ 	.short	0x00ff


	//----- nvinfo : EIATTR_MERCURY_ISA_VERSION
	.align		4
        /*00e0*/ 	.byte	0x03, 0x5f
        /*00e2*/ 	.short	0x0101


	//----- nvinfo : EIATTR_VRC_CTA_INIT_COUNT
	.align		4
        /*00e4*/ 	.byte	0x02, 0x4a
	.zero		1
	.zero		1


	//----- nvinfo : EIATTR_EXIT_INSTR_OFFSETS
	.align		4
        /*00e8*/ 	.byte	0x04, 0x1c
        /*00ea*/ 	.short	(.L_165 - .L_164)


	//   ....[0]....
.L_164:
        /*00ec*/ 	.word	0x00000070


	//   ....[1]....
        /*00f0*/ 	.word	0x000000a0


	//   ....[2]....
        /*00f4*/ 	.word	0x00000920


	//   ....[3]....
        /*00f8*/ 	.word	0x00000c20


	//----- nvinfo : EIATTR_CRS_STACK_SIZE
	.align		4
.L_165:
        /*00fc*/ 	.byte	0x04, 0x1e
        /*00fe*/ 	.short	(.L_167 - .L_166)
.L_166:
        /*0100*/ 	.word	0x00000000


	//----- nvinfo : EIATTR_CBANK_PARAM_SIZE
	.align		4
.L_167:
        /*0104*/ 	.byte	0x03, 0x19
        /*0106*/ 	.short	0x0058


	//----- nvinfo : EIATTR_PARAM_CBANK
	.align		4
        /*0108*/ 	.byte	0x04, 0x0a
        /*010a*/ 	.short	(.L_169 - .L_168)
	.align		4
.L_168:
        /*010c*/ 	.word	index@(.nv.constant0._Z8eval_rhsPfS_S_S_PiS0_S0_S0_S_fiii)
        /*0110*/ 	.short	0x0380
        /*0112*/ 	.short	0x0058


	//----- nvinfo : EIATTR_SW_WAR
	.align		4
.L_169:
        /*0114*/ 	.byte	0x04, 0x36
        /*0116*/ 	.short	(.L_171 - .L_170)
.L_170:
        /*0118*/ 	.word	0x00000008
.L_171:


//--------------------- .nv.info._Z6eval_uPfS_S_S_S_S_S_S_S_S_ii --------------------------
	.section	.nv.info._Z6eval_uPfS_S_S_S_S_S_S_S_S_ii,"",@"SHT_CUDA_INFO"
	.sectionflags	@""
	.align	4


	//----- nvinfo : EIATTR_CUDA_API_VERSION
	.align		4
        /*0000*/ 	.byte	0x04, 0x37
        /*0002*/ 	.short	(.L_173 - .L_172)
.L_172:
        /*0004*/ 	.word	0x00000082


	//----- nvinfo : EIATTR_KPARAM_INFO
	.align		4
.L_173:
        /*0008*/ 	.byte	0x04, 0x17
        /*000a*/ 	.short	(.L_175 - .L_174)
.L_174:
        /*000c*/ 	.word	0x00000000
        /*0010*/ 	.short	0x000b
        /*0012*/ 	.short	0x0054
        /*0014*/ 	.byte	0x00, 0xf0, 0x11, 0x00


	//----- nvinfo : EIATTR_KPARAM_INFO
	.align		4
.L_175:
        /*0018*/ 	.byte	0x04, 0x17
        /*001a*/ 	.short	(.L_177 - .L_176)
.L_176:
        /*001c*/ 	.word	0x00000000
        /*0020*/ 	.short	0x000a
        /*0022*/ 	.short	0x0050
        /*0024*/ 	.byte	0x00, 0xf0, 0x11, 0x00


	//----- nvinfo : EIATTR_KPARAM_INFO
	.align		4
.L_177:
        /*0028*/ 	.byte	0x04, 0x17
        /*002a*/ 	.short	(.L_179 - .L_178)
.L_178:
        /*002c*/ 	.word	0x00000000
        /*0030*/ 	.short	0x0009
        /*0032*/ 	.short	0x0048
        /*0034*/ 	.byte	0x00, 0xf5, 0x21, 0x00


	//----- nvinfo : EIATTR_KPARAM_INFO
	.align		4
.L_179:
        /*0038*/ 	.byte	0x04, 0x17
        /*003a*/ 	.short	(.L_181 - .L_180)
.L_180:
        /*003c*/ 	.word	0x00000000
        /*0040*/ 	.short	0x0008
        /*0042*/ 	.short	0x0040
        /*0044*/ 	.byte	0x00, 0xf5, 0x21, 0x00


	//----- nvinfo : EIATTR_KPARAM_INFO
	.align		4
.L_181:
        /*0048*/ 	.byte	0x04, 0x17
        /*004a*/ 	.short	(.L_183 - .L_182)
.L_182:
        /*004c*/ 	.word	0x00000000
        /*0050*/ 	.short	0x0007
        /*0052*/ 	.short	0x0038
        /*0054*/ 	.byte	0x00, 0xf5, 0x21, 0x00


	//----- nvinfo : EIATTR_KPARAM_INFO
	.align		4
.L_183:
        /*0058*/ 	.byte	0x04, 0x17
        /*005a*/ 	.short	(.L_185 - .L_184)
.L_184:
        /*005c*/ 	.word	0x00000000
        /*0060*/ 	.short	0x0006
        /*0062*/ 	.short	0x0030
        /*0064*/ 	.byte	0x00, 0xf5, 0x21, 0x00


	//----- nvinfo : EIATTR_KPARAM_INFO
	.align		4
.L_185:
        /*0068*/ 	.byte	0x04, 0x17
        /*006a*/ 	.short	(.L_187 - .L_186)
.L_186:
        /*006c*/ 	.word	0x00000000
        /*0070*/ 	.short	0x0005
        /*0072*/ 	.short	0x0028
        /*0074*/ 	.byte	0x00, 0xf5, 0x21, 0x00


	//----- nvinfo : EIATTR_KPARAM_INFO
	.align		4
.L_187:
        /*0078*/ 	.byte	0x04, 0x17
        /*007a*/ 	.short	(.L_189 - .L_188)
.L_188:
        /*007c*/ 	.word	0x00000000
        /*0080*/ 	.short	0x0004
        /*0082*/ 	.short	0x0020
        /*0084*/ 	.byte	0x00, 0xf5, 0x21, 0x00


	//----- nvinfo : EIATTR_KPARAM_INFO
	.align		4
.L_189:
        /*0088*/ 	.byte	0x04, 0x17
        /*008a*/ 	.short	(.L_191 - .L_190)
.L_190:
        /*008c*/ 	.word	0x00000000
        /*0090*/ 	.short	0x0003
        /*0092*/ 	.short	0x0018
        /*0094*/ 	.byte	0x00, 0xf5, 0x21, 0x00


	//----- nvinfo : EIATTR_KPARAM_INFO
	.align		4
.L_191:
        /*0098*/ 	.byte	0x04, 0x17
        /*009a*/ 	.short	(.L_193 - .L_192)
.L_192:
        /*009c*/ 	.word	0x00000000
        /*00a0*/ 	.short	0x0002
        /*00a2*/ 	.short	0x0010
        /*00a4*/ 	.byte	0x00, 0xf5, 0x21, 0x00


	//----- nvinfo : EIATTR_KPARAM_INFO
	.align		4
.L_193:
        /*00a8*/ 	.byte	0x04, 0x17
        /*00aa*/ 	.short	(.L_195 - .L_194)
.L_194:
        /*00ac*/ 	.word	0x00000000
        /*00b0*/ 	.short	0x0001
        /*00b2*/ 	.short	0x0008
        /*00b4*/ 	.byte	0x00, 0xf5, 0x21, 0x00


	//----- nvinfo : EIATTR_KPARAM_INFO
	.align		4
.L_195:
        /*00b8*/ 	.byte	0x04, 0x17
        /*00ba*/ 	.short	(.L_197 - .L_196)
.L_196:
        /*00bc*/ 	.word	0x00000000
        /*00c0*/ 	.short	0x0000
        /*00c2*/ 	.short	0x0000
        /*00c4*/ 	.byte	0x00, 0xf5, 0x21, 0x00


	//----- nvinfo : EIATTR_SPARSE_MMA_MASK
	.align		4
.L_197:
        /*00c8*/ 	.byte	0x03, 0x50
        /*00ca*/ 	.short	0x0000


	//----- nvinfo : EIATTR_MAXREG_COUNT
	.align		4
        /*00cc*/ 	.byte	0x03, 0x1b
        /*00ce*/ 	.short	0x00ff


	//----- nvinfo : EIATTR_MERCURY_ISA_VERSION
	.align		4
        /*00d0*/ 	.byte	0x03, 0x5f
        /*00d2*/ 	.short	0x0101


	//----- nvinfo : EIATTR_VRC_CTA_INIT_COUNT
	.align		4
        /*00d4*/ 	.byte	0x02, 0x4a
	.zero		1
	.zero		1


	//----- nvinfo : EIATTR_EXIT_INSTR_OFFSETS
	.align		4
        /*00d8*/ 	.byte	0x04, 0x1c
        /*00da*/ 	.short	(.L_199 - .L_198)


	//   ....[0]....
.L_198:
        /*00dc*/ 	.word	0x00000090


	//   ....[1]....
        /*00e0*/ 	.word	0x000012d0


	//----- nvinfo : EIATTR_CBANK_PARAM_SIZE
	.align		4
.L_199:
        /*00e4*/ 	.byte	0x03, 0x19
        /*00e6*/ 	.short	0x0058


	//----- nvinfo : EIATTR_PARAM_CBANK
	.align		4
        /*00e8*/ 	.byte	0x04, 0x0a
        /*00ea*/ 	.short	(.L_201 - .L_200)
	.align		4
.L_200:
        /*00ec*/ 	.word	index@(.nv.constant0._Z6eval_uPfS_S_S_S_S_S_S_S_S_ii)
        /*00f0*/ 	.short	0x0380
        /*00f2*/ 	.short	0x0058


	//----- nvinfo : EIATTR_SW_WAR
	.align		4
.L_201:
        /*00f4*/ 	.byte	0x04, 0x36
        /*00f6*/ 	.short	(.L_203 - .L_202)
.L_202:
        /*00f8*/ 	.word	0x00000008
.L_203:


//--------------------- .nv.info._Z10eval_errorPfS_S_S_S_S_S_S_S_S_ii --------------------------
	.section	.nv.info._Z10eval_errorPfS_S_S_S_S_S_S_S_S_ii,"",@"SHT_CUDA_INFO"
	.sectionflags	@""
	.align	4


	//----- nvinfo : EIATTR_CUDA_API_VERSION
	.align		4
        /*0000*/ 	.byte	0x04, 0x37
        /*0002*/ 	.short	(.L_205 - .L_204)
.L_204:
        /*0004*/ 	.word	0x00000082


	//----- nvinfo : EIATTR_KPARAM_INFO
	.align		4
.L_205:
        /*0008*/ 	.byte	0x04, 0x17
        /*000a*/ 	.short	(.L_207 - .L_206)
.L_206:
        /*000c*/ 	.word	0x00000000
        /*0010*/ 	.short	0x000b
        /*0012*/ 	.short	0x0054
        /*0014*/ 	.byte	0x00, 0xf0, 0x11, 0x00


	//----- nvinfo : EIATTR_KPARAM_INFO
	.align		4
.L_207:
        /*0018*/ 	.byte	0x04, 0x17
        /*001a*/ 	.short	(.L_209 - .L_208)
.L_208:
        /*001c*/ 	.word	0x00000000
        /*0020*/ 	.short	0x000a
        /*0022*/ 	.short	0x0050
        /*0024*/ 	.byte	0x00, 0xf0, 0x11, 0x00


	//----- nvinfo : EIATTR_KPARAM_INFO
	.align		4
.L_209:
        /*0028*/ 	.byte	0x04, 0x17
        /*002a*/ 	.short	(.L_211 - .L_210)
.L_210:
        /*002c*/ 	.word	0x00000000
        /*0030*/ 	.short	0x0009
        /*0032*/ 	.short	0x0048
        /*0034*/ 	.byte	0x00, 0xf5, 0x21, 0x00


	//----- nvinfo : EIATTR_KPARAM_INFO
	.align		4
.L_211:
        /*0038*/ 	.byte	0x04, 0x17
        /*003a*/ 	.short	(.L_213 - .L_212)
.L_212:
        /*003c*/ 	.word	0x00000000
        /*0040*/ 	.short	0x0008
        /*0042*/ 	.short	0x0040
        /*0044*/ 	.byte	0x00, 0xf5, 0x21, 0x00


	//----- nvinfo : EIATTR_KPARAM_INFO
	.align		4
.L_213:
        /*0048*/ 	.byte	0x04, 0x17
        /*004a*/ 	.short	(.L_215 - .L_214)
.L_214:
        /*004c*/ 	.word	0x00000000
        /*0050*/ 	.short	0x0007
        /*0052*/ 	.short	0x0038
        /*0054*/ 	.byte	0x00, 0xf5, 0x21, 0x00


	//----- nvinfo : EIATTR_KPARAM_INFO
	.align		4
.L_215:
        /*0058*/ 	.byte	0x04, 0x17
        /*005a*/ 	.short	(.L_217 - .L_216)
.L_216:
        /*005c*/ 	.word	0x00000000
        /*0060*/ 	.short	0x0006
        /*0062*/ 	.short	0x0030
        /*0064*/ 	.byte	0x00, 0xf5, 0x21, 0x00


	//----- nvinfo : EIATTR_KPARAM_INFO
	.align		4
.L_217:
        /*0068*/ 	.byte	0x04, 0x17
        /*006a*/ 	.short	(.L_219 - .L_218)
.L_218:
        /*006c*/ 	.word	0x00000000
        /*0070*/ 	.short	0x0005
        /*0072*/ 	.short	0x0028
        /*0074*/ 	.byte	0x00, 0xf5, 0x21, 0x00


	//----- nvinfo : EIATTR_KPARAM_INFO
	.align		4
.L_219:
        /*0078*/ 	.byte	0x04, 0x17
        /*007a*/ 	.short	(.L_221 - .L_220)
.L_220:
        /*007c*/ 	.word	0x00000000
        /*0080*/ 	.short	0x0004
        /*0082*/ 	.short	0x0020
        /*0084*/ 	.byte	0x00, 0xf5, 0x21, 0x00


	//----- nvinfo : EIATTR_KPARAM_INFO
	.align		4
.L_221:
        /*0088*/ 	.byte	0x04, 0x17
        /*008a*/ 	.short	(.L_223 - .L_222)
.L_222:
        /*008c*/ 	.word	0x00000000
        /*0090*/ 	.short	0x0003
        /*0092*/ 	.short	0x0018
        /*0094*/ 	.byte	0x00, 0xf5, 0x21, 0x00


	//----- nvinfo : EIATTR_KPARAM_INFO
	.align		4
.L_223:
        /*0098*/ 	.byte	0x04, 0x17
        /*009a*/ 	.short	(.L_225 - .L_224)
.L_224:
        /*009c*/ 	.word	0x00000000
        /*00a0*/ 	.short	0x0002
        /*00a2*/ 	.short	0x0010
        /*00a4*/ 	.byte	0x00, 0xf5, 0x21, 0x00


	//----- nvinfo : EIATTR_KPARAM_INFO
	.align		4
.L_225:
        /*00a8*/ 	.byte	0x04, 0x17
        /*00aa*/ 	.short	(.L_227 - .L_226)
.L_226:
        /*00ac*/ 	.word	0x00000000
        /*00b0*/ 	.short	0x0001
        /*00b2*/ 	.short	0x0008
        /*00b4*/ 	.byte	0x00, 0xf5, 0x21, 0x00


	//----- nvinfo : EIATTR_KPARAM_INFO
	.align		4
.L_227:
        /*00b8*/ 	.byte	0x04, 0x17
        /*00ba*/ 	.short	(.L_229 - .L_228)
.L_228:
        /*00bc*/ 	.word	0x00000000
        /*00c0*/ 	.short	0x0000
        /*00c2*/ 	.short	0x0000
        /*00c4*/ 	.byte	0x00, 0xf5, 0x21, 0x00


	//----- nvinfo : EIATTR_SPARSE_MMA_MASK
	.align		4
.L_229:
        /*00c8*/ 	.byte	0x03, 0x50
        /*00ca*/ 	.short	0x0000


	//----- nvinfo : EIATTR_MAXREG_COUNT
	.align		4
        /*00cc*/ 	.byte	0x03, 0x1b
        /*00ce*/ 	.short	0x00ff


	//----- nvinfo : EIATTR_MERCURY_ISA_VERSION
	.align		4
        /*00d0*/ 	.byte	0x03, 0x5f
        /*00d2*/ 	.short	0x0101


	//----- nvinfo : EIATTR_VRC_CTA_INIT_COUNT
	.align		4
        /*00d4*/ 	.byte	0x02, 0x4a
	.zero		1
	.zero		1


	//----- nvinfo : EIATTR_EXIT_INSTR_OFFSETS
	.align		4
        /*00d8*/ 	.byte	0x04, 0x1c
        /*00da*/ 	.short	(.L_231 - .L_230)


	//   ....[0]....
.L_230:
        /*00dc*/ 	.word	0x00000090


	//   ....[1]....
        /*00e0*/ 	.word	0x00001280


	//----- nvinfo : EIATTR_CBANK_PARAM_SIZE
	.align		4
.L_231:
        /*00e4*/ 	.byte	0x03, 0x19
        /*00e6*/ 	.short	0x0058


	//----- nvinfo : EIATTR_PARAM_CBANK
	.align		4
        /*00e8*/ 	.byte	0x04, 0x0a
        /*00ea*/ 	.short	(.L_233 - .L_232)
	.align		4
.L_232:
        /*00ec*/ 	.word	index@(.nv.constant0._Z10eval_errorPfS_S_S_S_S_S_S_S_S_ii)
        /*00f0*/ 	.short	0x0380
        /*00f2*/ 	.short	0x0058


	//----- nvinfo : EIATTR_SW_WAR
	.align		4
.L_233:
        /*00f4*/ 	.byte	0x04, 0x36
        /*00f6*/ 	.short	(.L_235 - .L_234)
.L_234:
        /*00f8*/ 	.word	0x00000008
.L_235:


//--------------------- .nv.info._Z15preval_partialsPfS_S_S_S_S_S_S_S_S_i --------------------------
	.section	.nv.info._Z15preval_partialsPfS_S_S_S_S_S_S_S_S_i,"",@"SHT_CUDA_INFO"
	.sectionflags	@""
	.align	4


	//----- nvinfo : EIATTR_CUDA_API_VERSION
	.align		4
        /*0000*/ 	.byte	0x04, 0x37
        /*0002*/ 	.short	(.L_237 - .L_236)
.L_236:
        /*0004*/ 	.word	0x00000082


	//----- nvinfo : EIATTR_KPARAM_INFO
	.align		4
.L_237:
        /*0008*/ 	.byte	0x04, 0x17
        /*000a*/ 	.short	(.L_239 - .L_238)
.L_238:
        /*000c*/ 	.word	0x00000000
        /*0010*/ 	.short	0x000a
        /*0012*/ 	.short	0x0050
        /*0014*/ 	.byte	0x00, 0xf0, 0x11, 0x00


	//----- nvinfo : EIATTR_KPARAM_INFO
	.align		4
.L_239:
        /*0018*/ 	.byte	0x04, 0x17
        /*001a*/ 	.short	(.L_241 - .L_240)
.L_240:
        /*001c*/ 	.word	0x00000000
        /*0020*/ 	.short	0x0009
        /*0022*/ 	.short	0x0048
        /*0024*/ 	.byte	0x00, 0xf5, 0x21, 0x00


	//----- nvinfo : EIATTR_KPARAM_INFO
	.align		4
.L_241:
        /*0028*/ 	.byte	0x04, 0x17
        /*002a*/ 	.short	(.L_243 - .L_242)
.L_242:
        /*002c*/ 	.word	0x00000000
        /*0030*/ 	.short	0x0008
        /*0032*/ 	.short	0x0040
        /*0034*/ 	.byte	0x00, 0xf5, 0x21, 0x00


	//----- nvinfo : EIATTR_KPARAM_INFO
	.align		4
.L_243:
        /*0038*/ 	.byte	0x04, 0x17
        /*003a*/ 	.short	(.L_245 - .L_244)
.L_244:
        /*003c*/ 	.word	0x00000000
        /*0040*/ 	.short	0x0007
        /*0042*/ 	.short	0x0038
        /*0044*/ 	.byte	0x00, 0xf5, 0x21, 0x00


	//----- nvinfo : EIATTR_KPARAM_INFO
	.align		4
.L_245:
        /*0048*/ 	.byte	0x04, 0x17
        /*004a*/ 	.short	(.L_247 - .L_246)
.L_246:
        /*004c*/ 	.word	0x00000000
        /*0050*/ 	.short	0x0006
        /*0052*/ 	.short	0x0030
        /*0054*/ 	.byte	0x00, 0xf5, 0x21, 0x00


	//----- nvinfo : EIATTR_KPARAM_INFO
	.align		4
.L_247:
        /*0058*/ 	.byte	0x04, 0x17
        /*005a*/ 	.short	(.L_249 - .L_248)
.L_248:
        /*005c*/ 	.word	0x00000000
        /*0060*/ 	.short	0x0005
        /*0062*/ 	.short	0x0028
        /*0064*/ 	.byte	0x00, 0xf5, 0x21, 0x00


	//----- nvinfo : EIATTR_KPARAM_INFO
	.align		4
.L_249:
        /*0068*/ 	.byte	0x04, 0x17
        /*006a*/ 	.short	(.L_251 - .L_250)
.L_250:
        /*006c*/ 	.word	0x00000000
        /*0070*/ 	.short	0x0004
        /*0072*/ 	.short	0x0020
        /*0074*/ 	.byte	0x00, 0xf5, 0x21, 0x00


	//----- nvinfo : EIATTR_KPARAM_INFO
	.align		4
.L_251:
        /*0078*/ 	.byte	0x04, 0x17
        /*007a*/ 	.short	(.L_253 - .L_252)
.L_252:
        /*007c*/ 	.word	0x00000000
        /*0080*/ 	.short	0x0003
        /*0082*/ 	.short	0x0018
        /*0084*/ 	.byte	0x00, 0xf5, 0x21, 0x00


	//----- nvinfo : EIATTR_KPARAM_INFO
	.align		4
.L_253:
        /*0088*/ 	.byte	0x04, 0x17
        /*008a*/ 	.short	(.L_255 - .L_254)
.L_254:
        /*008c*/ 	.word	0x00000000
        /*0090*/ 	.short	0x0002
        /*0092*/ 	.short	0x0010
        /*0094*/ 	.byte	0x00, 0xf5, 0x21, 0x00


	//----- nvinfo : EIATTR_KPARAM_INFO
	.align		4
.L_255:
        /*0098*/ 	.byte	0x04, 0x17
        /*009a*/ 	.short	(.L_257 - .L_256)
.L_256:
        /*009c*/ 	.word	0x00000000
        /*00a0*/ 	.short	0x0001
        /*00a2*/ 	.short	0x0008
        /*00a4*/ 	.byte	0x00, 0xf5, 0x21, 0x00


	//----- nvinfo : EIATTR_KPARAM_INFO
	.align		4
.L_257:
        /*00a8*/ 	.byte	0x04, 0x17
        /*00aa*/ 	.short	(.L_259 - .L_258)
.L_258:
        /*00ac*/ 	.word	0x00000000
        /*00b0*/ 	.short	0x0000
        /*00b2*/ 	.short	0x0000
        /*00b4*/ 	.byte	0x00, 0xf5, 0x21, 0x00


	//----- nvinfo : EIATTR_SPARSE_MMA_MASK
	.align		4
.L_259:
        /*00b8*/ 	.byte	0x03, 0x50
        /*00ba*/ 	.short	0x0000


	//----- nvinfo : EIATTR_MAXREG_COUNT
	.align		4
        /*00bc*/ 	.byte	0x03, 0x1b
        /*00be*/ 	.short	0x00ff


	//----- nvinfo : EIATTR_MERCURY_ISA_VERSION
	.align		4
        /*00c0*/ 	.byte	0x03, 0x5f
        /*00c2*/ 	.short	0x0101


	//----- nvinfo : EIATTR_VRC_CTA_INIT_COUNT
	.align		4
        /*00c4*/ 	.byte	0x02, 0x4a
	.zero		1
	.zero		1


	//----- nvinfo : EIATTR_EXIT_INSTR_OFFSETS
	.align		4
        /*00c8*/ 	.byte	0x04, 0x1c
        /*00ca*/ 	.short	(.L_261 - .L_260)


	//   ....[0]....
.L_260:
        /*00cc*/ 	.word	0x00000070


	//   ....[1]....
        /*00d0*/ 	.word	0x000002d0


	//----- nvinfo : EIATTR_CBANK_PARAM_SIZE
	.align		4
.L_261:
        /*00d4*/ 	.byte	0x03, 0x19
        /*00d6*/ 	.short	0x0054


	//----- nvinfo : EIATTR_PARAM_CBANK
	.align		4
        /*00d8*/ 	.byte	0x04, 0x0a
        /*00da*/ 	.short	(.L_263 - .L_262)
	.align		4
.L_262:
        /*00dc*/ 	.word	index@(.nv.constant0._Z15preval_partialsPfS_S_S_S_S_S_S_S_S_i)
        /*00e0*/ 	.short	0x0380
        /*00e2*/ 	.short	0x0054


	//----- nvinfo : EIATTR_SW_WAR
	.align		4
.L_263:
        /*00e4*/ 	.byte	0x04, 0x36
        /*00e6*/ 	.short	(.L_265 - .L_264)
.L_264:
        /*00e8*/ 	.word	0x00000008
.L_265:


//--------------------- .nv.info._Z24preval_normals_directionPfS_S_S_S_S_S_S_PiS0_i --------------------------
	.section	.nv.info._Z24preval_normals_directionPfS_S_S_S_S_S_S_PiS0_i,"",@"SHT_CUDA_INFO"
	.sectionflags	@""
	.align	4


	//----- nvinfo : EIATTR_CUDA_API_VERSION
	.align		4
        /*0000*/ 	.byte	0x04, 0x37
        /*0002*/ 	.short	(.L_267 - .L_266)
.L_266:
        /*0004*/ 	.word	0x00000082


	//----- nvinfo : EIATTR_KPARAM_INFO
	.align		4
.L_267:
        /*0008*/ 	.byte	0x04, 0x17
        /*000a*/ 	.short	(.L_269 - .L_268)
.L_268:
        /*000c*/ 	.word	0x00000000
        /*0010*/ 	.short	0x000a
        /*0012*/ 	.short	0x0050
        /*0014*/ 	.byte	0x00, 0xf0, 0x11, 0x00


	//----- nvinfo : EIATTR_KPARAM_INFO
	.align		4
.L_269:
        /*0018*/ 	.byte	0x04, 0x17
        /*001a*/ 	.short	(.L_271 - .L_270)
.L_270:
        /*001c*/ 	.word	0x00000000
        /*0020*/ 	.short	0x0009
        /*0022*/ 	.short	0x0048
        /*0024*/ 	.byte	0x00, 0xf5, 0x21, 0x00


	//----- nvinfo : EIATTR_KPARAM_INFO
	.align		4
.L_271:
        /*0028*/ 	.byte	0x04, 0x17
        /*002a*/ 	.short	(.L_273 - .L_272)
.L_272:
        /*002c*/ 	.word	0x00000000
        /*0030*/ 	.short	0x0008
        /*0032*/ 	.short	0x0040
        /*0034*/ 	.byte	0x00, 0xf5, 0x21, 0x00


	//----- nvinfo : EIATTR_KPARAM_INFO
	.align		4
.L_273:
        /*0038*/ 	.byte	0x04, 0x17
        /*003a*/ 	.short	(.L_275 - .L_274)
.L_274:
        /*003c*/ 	.word	0x00000000
        /*0040*/ 	.short	0x0007
        /*0042*/ 	.short	0x0038
        /*0044*/ 	.byte	0x00, 0xf5, 0x21, 0x00


	//----- nvinfo : EIATTR_KPARAM_INFO
	.align		4
.L_275:
        /*0048*/ 	.byte	0x04, 0x17
        /*004a*/ 	.short	(.L_277 - .L_276)
.L_276:
        /*004c*/ 	.word	0x00000000
        /*0050*/ 	.short	0x0006
        /*0052*/ 	.short	0x0030
        /*0054*/ 	.byte	0x00, 0xf5, 0x21, 0x00


	//----- nvinfo : EIATTR_KPARAM_INFO
	.align		4
.L_277:
        /*0058*/ 	.byte	0x04, 0x17
        /*005a*/ 	.short	(.L_279 - .L_278)
.L_278:
        /*005c*/ 	.word	0x00000000
        /*0060*/ 	.short	0x0005
        /*0062*/ 	.short	0x0028
        /*0064*/ 	.byte	0x00, 0xf5, 0x21, 0x00


	//----- nvinfo : EIATTR_KPARAM_INFO
	.align		4
.L_279:
        /*0068*/ 	.byte	0x04, 0x17
        /*006a*/ 	.short	(.L_281 - .L_280)
.L_280:
        /*006c*/ 	.word	0x00000000
        /*0070*/ 	.short	0x0004
        /*0072*/ 	.short	0x0020
        /*0074*/ 	.byte	0x00, 0xf5, 0x21, 0x00


	//----- nvinfo : EIATTR_KPARAM_INFO
	.align		4
.L_281:
        /*0078*/ 	.byte	0x04, 0x17
        /*007a*/ 	.short	(.L_283 - .L_282)
.L_282:
        /*007c*/ 	.word	0x00000000
        /*0080*/ 	.short	0x0003
        /*0082*/ 	.short	0x0018
        /*0084*/ 	.byte	0x00, 0xf5, 0x21, 0x00


	//----- nvinfo : EIATTR_KPARAM_INFO
	.align		4
.L_283:
        /*0088*/ 	.byte	0x04, 0x17
        /*008a*/ 	.short	(.L_285 - .L_284)
.L_284:
        /*008c*/ 	.word	0x00000000
        /*0090*/ 	.short	0x0002
        /*0092*/ 	.short	0x0010
        /*0094*/ 	.byte	0x00, 0xf5, 0x21, 0x00


	//----- nvinfo : EIATTR_KPARAM_INFO
	.align		4
.L_285:
        /*0098*/ 	.byte	0x04, 0x17
        /*009a*/ 	.short	(.L_287 - .L_286)
.L_286:
        /*009c*/ 	.word	0x00000000
        /*00a0*/ 	.short	0x0001
        /*00a2*/ 	.short	0x0008
        /*00a4*/ 	.byte	0x00, 0xf5, 0x21, 0x00


	//----- nvinfo : EIATTR_KPARAM_INFO
	.align		4
.L_287:
        /*00a8*/ 	.byte	0x04, 0x17
        /*00aa*/ 	.short	(.L_289 - .L_288)
.L_288:
        /*00ac*/ 	.word	0x00000000
        /*00b0*/ 	.short	0x0000
        /*00b2*/ 	.short	0x0000
        /*00b4*/ 	.byte	0x00, 0xf5, 0x21, 0x00


	//----- nvinfo : EIATTR_SPARSE_MMA_MASK
	.align		4
.L_289:
        /*00b8*/ 	.byte	0x03, 0x50
        /*00ba*/ 	.short	0x0000


	//----- nvinfo : EIATTR_MAXREG_COUNT
	.align		4
        /*00bc*/ 	.byte	0x03, 0x1b
        /*00be*/ 	.short	0x00ff


	//----- nvinfo : EIATTR_MERCURY_ISA_VERSION
	.align		4
        /*00c0*/ 	.byte	0x03, 0x5f
        /*00c2*/ 	.short	0x0101


	//----- nvinfo : EIATTR_VRC_CTA_INIT_COUNT
	.align		4
        /*00c4*/ 	.byte	0x02, 0x4a
	.zero		1
	.zero		1


	//----- nvinfo : EIATTR_EXIT_INSTR_OFFSETS
	.align		4
        /*00c8*/ 	.byte	0x04, 0x1c
        /*00ca*/ 	.short	(.L_291 - .L_290)


	//   ....[0]....
.L_290:
        /*00cc*/ 	.word	0x00000070


	//   ....[1]....
        /*00d0*/ 	.word	0x00000660


	//   ....[2]....
        /*00d4*/ 	.word	0x000006c0


	//----- nvinfo : EIATTR_CRS_STACK_SIZE
	.align		4
.L_291:
        /*00d8*/ 	.byte	0x04, 0x1e
        /*00da*/ 	.short	(.L_293 - .L_292)
.L_292:
        /*00dc*/ 	.word	0x00000000


	//----- nvinfo : EIATTR_CBANK_PARAM_SIZE
	.align		4
.L_293:
        /*00e0*/ 	.byte	0x03, 0x19
        /*00e2*/ 	.short	0x0054


	//----- nvinfo : EIATTR_PARAM_CBANK
	.align		4
        /*00e4*/ 	.byte	0x04, 0x0a
        /*00e6*/ 	.short	(.L_295 - .L_294)
	.align		4
.L_294:
        /*00e8*/ 	.word	index@(.nv.constant0._Z24preval_normals_directionPfS_S_S_S_S_S_S_PiS0_i)
        /*00ec*/ 	.short	0x0380
        /*00ee*/ 	.short	0x0054


	//----- nvinfo : EIATTR_SW_WAR
	.align		4
.L_295:
        /*00f0*/ 	.byte	0x04, 0x36
        /*00f2*/ 	.short	(.L_297 - .L_296)
.L_296:
        /*00f4*/ 	.word	0x00000008
.L_297:


//--------------------- .nv.info._Z14preval_normalsPfS_S_S_S_S_S_S_S_S_S_S_PiS0_i --------------------------
	.section	.nv.info._Z14preval_normalsPfS_S_S_S_S_S_S_S_S_S_S_PiS0_i,"",@"SHT_CUDA_INFO"
	.sectionflags	@""
	.align	4


	//----- nvinfo : EIATTR_CUDA_API_VERSION
	.align		4
        /*0000*/ 	.byte	0x04, 0x37
        /*0002*/ 	.short	(.L_299 - .L_298)
.L_298:
        /*0004*/ 	.word	0x00000082


	//----- nvinfo : EIATTR_KPARAM_INFO
	.align		4
.L_299:
        /*0008*/ 	.byte	0x04, 0x17
        /*000a*/ 	.short	(.L_301 - .L_300)
.L_300:
        /*000c*/ 	.word	0x00000000
        /*0010*/ 	.short	0x000e
        /*0012*/ 	.short	0x0070
        /*0014*/ 	.byte	0x00, 0xf0, 0x11, 0x00


	//----- nvinfo : EIATTR_KPARAM_INFO
	.align		4
.L_301:
        /*0018*/ 	.byte	0x04, 0x17
        /*001a*/ 	.short	(.L_303 - .L_302)
.L_302:
        /*001c*/ 	.word	0x00000000
        /*0020*/ 	.short	0x000d
        /*0022*/ 	.short	0x0068
        /*0024*/ 	.byte	0x00, 0xf5, 0x21, 0x00


	//----- nvinfo : EIATTR_KPARAM_INFO
	.align		4
.L_303:
        /*0028*/ 	.byte	0x04, 0x17
        /*002a*/ 	.short	(.L_305 - .L_304)
.L_304:
        /*002c*/ 	.word	0x00000000
        /*0030*/ 	.short	0x000c
        /*0032*/ 	.short	0x0060
        /*0034*/ 	.byte	0x00, 0xf5, 0x21, 0x00


	//----- nvinfo : EIATTR_KPARAM_INFO
	.align		4
.L_305:
        /*0038*/ 	.byte	0x04, 0x17
        /*003a*/ 	.short	(.L_307 - .L_306)
.L_306:
        /*003c*/ 	.word	0x00000000
        /*0040*/ 	.short	0x000b
        /*0042*/ 	.short	0x0058
        /*0044*/ 	.byte	0x00, 0xf5, 0x21, 0x00


	//----- nvinfo : EIATTR_KPARAM_INFO
	.align		4
.L_307:
        /*0048*/ 	.byte	0x04, 0x17
        /*004a*/ 	.short	(.L_309 - .L_308)
.L_308:
        /*004c*/ 	.word	0x00000000
        /*0050*/ 	.short	0x000a
        /*0052*/ 	.short	0x0050
        /*0054*/ 	.byte	0x00, 0xf5, 0x21, 0x00


	//----- nvinfo : EIATTR_KPARAM_INFO
	.align		4
.L_309:
        /*0058*/ 	.byte	0x04, 0x17
        /*005a*/ 	.short	(.L_311 - .L_310)
.L_310:
        /*005c*/ 	.word	0x00000000
        /*0060*/ 	.short	0x0009
        /*0062*/ 	.short	0x0048
        /*0064*/ 	.byte	0x00, 0xf5, 0x21, 0x00


	//----- nvinfo : EIATTR_KPARAM_INFO
	.align		4
.L_311:
        /*0068*/ 	.byte	0x04, 0x17
        /*006a*/ 	.short	(.L_313 - .L_312)
.L_312:
        /*006c*/ 	.word	0x00000000
        /*0070*/ 	.short	0x0008
        /*0072*/ 	.short	0x0040
        /*0074*/ 	.byte	0x00, 0xf5, 0x21, 0x00


	//----- nvinfo : EIATTR_KPARAM_INFO
	.align		4
.L_313:
        /*0078*/ 	.byte	0x04, 0x17
        /*007a*/ 	.short	(.L_315 - .L_314)
.L_314:
        /*007c*/ 	.word	0x00000000
        /*0080*/ 	.short	0x0007
        /*0082*/ 	.short	0x0038
        /*0084*/ 	.byte	0x00, 0xf5, 0x21, 0x00


	//----- nvinfo : EIATTR_KPARAM_INFO
	.align		4
.L_315:
        /*0088*/ 	.byte	0x04, 0x17
        /*008a*/ 	.short	(.L_317 - .L_316)
.L_316:
        /*008c*/ 	.word	0x00000000
        /*0090*/ 	.short	0x0006
        /*0092*/ 	.short	0x0030
        /*0094*/ 	.byte	0x00, 0xf5, 0x21, 0x00


	//----- nvinfo : EIATTR_KPARAM_INFO
	.align		4
.L_317:
        /*0098*/ 	.byte	0x04, 0x17
        /*009a*/ 	.short	(.L_319 - .L_318)
.L_318:
        /*009c*/ 	.word	0x00000000
        /*00a0*/ 	.short	0x0005
        /*00a2*/ 	.short	0x0028
        /*00a4*/ 	.byte	0x00, 0xf5, 0x21, 0x00


	//----- nvinfo : EIATTR_KPARAM_INFO
	.align		4
.L_319:
        /*00a8*/ 	.byte	0x04, 0x17
        /*00aa*/ 	.short	(.L_321 - .L_320)
.L_320:
        /*00ac*/ 	.word	0x00000000
        /*00b0*/ 	.short	0x0004
        /*00b2*/ 	.short	0x0020
        /*00b4*/ 	.byte	0x00, 0xf5, 0x21, 0x00


	//----- nvinfo : EIATTR_KPARAM_INFO
	.align		4
.L_321:
        /*00b8*/ 	.byte	0x04, 0x17
        /*00ba*/ 	.short	(.L_323 - .L_322)
.L_322:
        /*00bc*/ 	.word	0x00000000
        /*00c0*/ 	.short	0x0003
        /*00c2*/ 	.short	0x0018
        /*00c4*/ 	.byte	0x00, 0xf5, 0x21, 0x00


	//----- nvinfo : EIATTR_KPARAM_INFO
	.align		4
.L_323:
        /*00c8*/ 	.byte	0x04, 0x17
        /*00ca*/ 	.short	(.L_325 - .L_324)
.L_324:
        /*00cc*/ 	.word	0x00000000
        /*00d0*/ 	.short	0x0002
        /*00d2*/ 	.short	0x0010
        /*00d4*/ 	.byte	0x00, 0xf5, 0x21, 0x00


	//----- nvinfo : EIATTR_KPARAM_INFO
	.align		4
.L_325:
        /*00d8*/ 	.byte	0x04, 0x17
        /*00da*/ 	.short	(.L_327 - .L_326)
.L_326:
        /*00dc*/ 	.word	0x00000000
        /*00e0*/ 	.short	0x0001
        /*00e2*/ 	.short	0x0008
        /*00e4*/ 	.byte	0x00, 0xf5, 0x21, 0x00


	//----- nvinfo : EIATTR_KPARAM_INFO
	.align		4
.L_327:
        /*00e8*/ 	.byte	0x04, 0x17
        /*00ea*/ 	.short	(.L_329 - .L_328)
.L_328:
        /*00ec*/ 	.word	0x00000000
        /*00f0*/ 	.short	0x0000
        /*00f2*/ 	.short	0x0000
        /*00f4*/ 	.byte	0x00, 0xf5, 0x21, 0x00


	//----- nvinfo : EIATTR_SPARSE_MMA_MASK
	.align		4
.L_329:
        /*00f8*/ 	.byte	0x03, 0x50
        /*00fa*/ 	.short	0x0000


	//----- nvinfo : EIATTR_MAXREG_COUNT
	.align		4
        /*00fc*/ 	.byte	0x03, 0x1b
        /*00fe*/ 	.short	0x00ff


	//----- nvinfo : EIATTR_MERCURY_ISA_VERSION
	.align		4
        /*0100*/ 	.byte	0x03, 0x5f
        /*0102*/ 	.short	0x0101


	//----- nvinfo : EIATTR_VRC_CTA_INIT_COUNT
	.align		4
        /*0104*/ 	.byte	0x02, 0x4a
	.zero		1
	.zero		1


	//----- nvinfo : EIATTR_EXIT_INSTR_OFFSETS
	.align		4
        /*0108*/ 	.byte	0x04, 0x1c
        /*010a*/ 	.short	(.L_331 - .L_330)


	//   ....[0]....
.L_330:
        /*010c*/ 	.word	0x00000070


	//   ....[1]....
        /*0110*/ 	.word	0x00000d40


	//----- nvinfo : EIATTR_CRS_STACK_SIZE
	.align		4
.L_331:
        /*0114*/ 	.byte	0x04, 0x1e
        /*0116*/ 	.short	(.L_333 - .L_332)
.L_332:
        /*0118*/ 	.word	0x00000000


	//----- nvinfo : EIATTR_CBANK_PARAM_SIZE
	.align		4
.L_333:
        /*011c*/ 	.byte	0x03, 0x19
        /*011e*/ 	.short	0x0074


	//----- nvinfo : EIATTR_PARAM_CBANK
	.align		4
        /*0120*/ 	.byte	0x04, 0x0a
        /*0122*/ 	.short	(.L_335 - .L_334)
	.align		4
.L_334:
        /*0124*/ 	.word	index@(.nv.constant0._Z14preval_normalsPfS_S_S_S_S_S_S_S_S_S_S_PiS0_i)
        /*0128*/ 	.short	0x0380
        /*012a*/ 	.short	0x0074


	//----- nvinfo : EIATTR_SW_WAR
	.align		4
.L_335:
        /*012c*/ 	.byte	0x04, 0x36
        /*012e*/ 	.short	(.L_337 - .L_336)
.L_336:
        /*0130*/ 	.word	0x00000008
.L_337:


//--------------------- .nv.info._Z20preval_jacobian_signPfS_S_S_S_i --------------------------
	.section	.nv.info._Z20preval_jacobian_signPfS_S_S_S_i,"",@"SHT_CUDA_INFO"
	.sectionflags	@""
	.align	4


	//----- nvinfo : EIATTR_CUDA_API_VERSION
	.align		4
        /*0000*/ 	.byte	0x04, 0x37
        /*0002*/ 	.short	(.L_339 - .L_338)
.L_338:
        /*0004*/ 	.word	0x00000082


	//----- nvinfo : EIATTR_KPARAM_INFO
	.align		4
.L_339:
        /*0008*/ 	.byte	0x04, 0x17
        /*000a*/ 	.short	(.L_341 - .L_340)
.L_340:
        /*000c*/ 	.word	0x00000000
        /*0010*/ 	.short	0x0005
        /*0012*/ 	.short	0x0028
        /*0014*/ 	.byte	0x00, 0xf0, 0x11, 0x00


	//----- nvinfo : EIATTR_KPARAM_INFO
	.align		4
.L_341:
        /*0018*/ 	.byte	0x04, 0x17
        /*001a*/ 	.short	(.L_343 - .L_342)
.L_342:
        /*001c*/ 	.word	0x00000000
        /*0020*/ 	.short	0x0004
        /*0022*/ 	.short	0x0020
        /*0024*/ 	.byte	0x00, 0xf5, 0x21, 0x00


	//----- nvinfo : EIATTR_KPARAM_INFO
	.align		4
.L_343:
        /*0028*/ 	.byte	0x04, 0x17
        /*002a*/ 	.short	(.L_345 - .L_344)
.L_344:
        /*002c*/ 	.word	0x00000000
        /*0030*/ 	.short	0x0003
        /*0032*/ 	.short	0x0018
        /*0034*/ 	.byte	0x00, 0xf5, 0x21, 0x00


	//----- nvinfo : EIATTR_KPARAM_INFO
	.align		4
.L_345:
        /*0038*/ 	.byte	0x04, 0x17
        /*003a*/ 	.short	(.L_347 - .L_346)
.L_346:
        /*003c*/ 	.word	0x00000000
        /*0040*/ 	.short	0x0002
        /*0042*/ 	.short	0x0010
        /*0044*/ 	.byte	0x00, 0xf5, 0x21, 0x00


	//----- nvinfo : EIATTR_KPARAM_INFO
	.align		4
.L_347:
        /*0048*/ 	.byte	0x04, 0x17
        /*004a*/ 	.short	(.L_349 - .L_348)
.L_348:
        /*004c*/ 	.word	0x00000000
        /*0050*/ 	.short	0x0001
        /*0052*/ 	.short	0x0008
        /*0054*/ 	.byte	0x00, 0xf5, 0x21, 0x00


	//----- nvinfo : EIATTR_KPARAM_INFO
	.align		4
.L_349:
        /*0058*/ 	.byte	0x04, 0x17
        /*005a*/ 	.short	(.L_351 - .L_350)
.L_350:
        /*005c*/ 	.word	0x00000000
        /*0060*/ 	.short	0x0000
        /*0062*/ 	.short	0x0000
        /*0064*/ 	.byte	0x00, 0xf5, 0x21, 0x00


	//----- nvinfo : EIATTR_SPARSE_MMA_MASK
	.align		4
.L_351:
        /*0068*/ 	.byte	0x03, 0x50
        /*006a*/ 	.short	0x0000


	//----- nvinfo : EIATTR_MAXREG_COUNT
	.align		4
        /*006c*/ 	.byte	0x03, 0x1b
        /*006e*/ 	.short	0x00ff


	//----- nvinfo : EIATTR_MERCURY_ISA_VERSION
	.align		4
        /*0070*/ 	.byte	0x03, 0x5f
        /*0072*/ 	.short	0x0101


	//----- nvinfo : EIATTR_VRC_CTA_INIT_COUNT
	.align		4
        /*0074*/ 	.byte	0x02, 0x4a
	.zero		1
	.zero		1


	//----- nvinfo : EIATTR_EXIT_INSTR_OFFSETS
	.align		4
        /*0078*/ 	.byte	0x04, 0x1c
        /*007a*/ 	.short	(.L_353 - .L_352)


	//   ....[0]....
.L_352:
        /*007c*/ 	.word	0x00000070


	//   ....[1]....
        /*0080*/ 	.word	0x000000d0


	//   ....[2]....
        /*0084*/ 	.word	0x00000210


	//----- nvinfo : EIATTR_CBANK_PARAM_SIZE
	.align		4
.L_353:
        /*0088*/ 	.byte	0x03, 0x19
        /*008a*/ 	.short	0x002c


	//----- nvinfo : EIATTR_PARAM_CBANK
	.align		4
        /*008c*/ 	.byte	0x04, 0x0a
        /*008e*/ 	.short	(.L_355 - .L_354)
	.align		4
.L_354:
        /*0090*/ 	.word	index@(.nv.constant0._Z20preval_jacobian_signPfS_S_S_S_i)
        /*0094*/ 	.short	0x0380
        /*0096*/ 	.short	0x002c


	//----- nvinfo : EIATTR_SW_WAR
	.align		4
.L_355:
        /*0098*/ 	.byte	0x04, 0x36
        /*009a*/ 	.short	(.L_357 - .L_356)
.L_356:
        /*009c*/ 	.word	0x00000008
.L_357:


//--------------------- .nv.info._Z15preval_jacobianPfS_S_S_S_S_S_i --------------------------
	.section	.nv.info._Z15preval_jacobianPfS_S_S_S_S_S_i,"",@"SHT_CUDA_INFO"
	.sectionflags	@""
	.align	4


	//----- nvinfo : EIATTR_CUDA_API_VERSION
	.align		4
        /*0000*/ 	.byte	0x04, 0x37
        /*0002*/ 	.short	(.L_359 - .L_358)
.L_358:
        /*0004*/ 	.word	0x00000082


	//----- nvinfo : EIATTR_KPARAM_INFO
	.align		4
.L_359:
        /*0008*/ 	.byte	0x04, 0x17
        /*000a*/ 	.short	(.L_361 - .L_360)
.L_360:
        /*000c*/ 	.word	0x00000000
        /*0010*/ 	.short	0x0007
        /*0012*/ 	.short	0x0038
        /*0014*/ 	.byte	0x00, 0xf0, 0x11, 0x00


	//----- nvinfo : EIATTR_KPARAM_INFO
	.align		4
.L_361:
        /*0018*/ 	.byte	0x04, 0x17
        /*001a*/ 	.short	(.L_363 - .L_362)
.L_362:
        /*001c*/ 	.word	0x00000000
        /*0020*/ 	.short	0x0006
        /*0022*/ 	.short	0x0030
        /*0024*/ 	.byte	0x00, 0xf5, 0x21, 0x00


	//----- nvinfo : EIATTR_KPARAM_INFO
	.align		4
.L_363:
        /*0028*/ 	.byte	0x04, 0x17
        /*002a*/ 	.short	(.L_365 - .L_364)
.L_364:
        /*002c*/ 	.word	0x00000000
        /*0030*/ 	.short	0x0005
        /*0032*/ 	.short	0x0028
        /*0034*/ 	.byte	0x00, 0xf5, 0x21, 0x00


	//----- nvinfo : EIATTR_KPARAM_INFO
	.align		4
.L_365:
        /*0038*/ 	.byte	0x04, 0x17
        /*003a*/ 	.short	(.L_367 - .L_366)
.L_366:
        /*003c*/ 	.word	0x00000000
        /*0040*/ 	.short	0x0004
        /*0042*/ 	.short	0x0020
        /*0044*/ 	.byte	0x00, 0xf5, 0x21, 0x00


	//----- nvinfo : EIATTR_KPARAM_INFO
	.align		4
.L_367:
        /*0048*/ 	.byte	0x04, 0x17
        /*004a*/ 	.short	(.L_369 - .L_368)
.L_368:
        /*004c*/ 	.word	0x00000000
        /*0050*/ 	.short	0x0003
        /*0052*/ 	.short	0x0018
        /*0054*/ 	.byte	0x00, 0xf5, 0x21, 0x00


	//----- nvinfo : EIATTR_KPARAM_INFO
	.align		4
.L_369:
        /*0058*/ 	.byte	0x04, 0x17
        /*005a*/ 	.short	(.L_371 - .L_370)
.L_370:
        /*005c*/ 	.word	0x00000000
        /*0060*/ 	.short	0x0002
        /*0062*/ 	.short	0x0010
        /*0064*/ 	.byte	0x00, 0xf5, 0x21, 0x00


	//----- nvinfo : EIATTR_KPARAM_INFO
	.align		4
.L_371:
        /*0068*/ 	.byte	0x04, 0x17
        /*006a*/ 	.short	(.L_373 - .L_372)
.L_372:
        /*006c*/ 	.word	0x00000000
        /*0070*/ 	.short	0x0001
        /*0072*/ 	.short	0x0008
        /*0074*/ 	.byte	0x00, 0xf5, 0x21, 0x00


	//----- nvinfo : EIATTR_KPARAM_INFO
	.align		4
.L_373:
        /*0078*/ 	.byte	0x04, 0x17
        /*007a*/ 	.short	(.L_375 - .L_374)
.L_374:
        /*007c*/ 	.word	0x00000000
        /*0080*/ 	.short	0x0000
        /*0082*/ 	.short	0x0000
        /*0084*/ 	.byte	0x00, 0xf5, 0x21, 0x00


	//----- nvinfo : EIATTR_SPARSE_MMA_MASK
	.align		4
.L_375:
        /*0088*/ 	.byte	0x03, 0x50
        /*008a*/ 	.short	0x0000


	//----- nvinfo : EIATTR_MAXREG_COUNT
	.align		4
        /*008c*/ 	.byte	0x03, 0x1b
        /*008e*/ 	.short	0x00ff


	//----- nvinfo : EIATTR_MERCURY_ISA_VERSION
	.align		4
        /*0090*/ 	.byte	0x03, 0x5f
        /*0092*/ 	.short	0x0101


	//----- nvinfo : EIATTR_VRC_CTA_INIT_COUNT
	.align		4
        /*0094*/ 	.byte	0x02, 0x4a
	.zero		1
	.zero		1


	//----- nvinfo : EIATTR_EXIT_INSTR_OFFSETS
	.align		4
        /*0098*/ 	.byte	0x04, 0x1c
        /*009a*/ 	.short	(.L_377 - .L_376)


	//   ....[0]....
.L_376:
        /*009c*/ 	.word	0x00000070


	//   ....[1]....
        /*00a0*/ 	.word	0x00000240


	//----- nvinfo : EIATTR_CBANK_PARAM_SIZE
	.align		4
.L_377:
        /*00a4*/ 	.byte	0x03, 0x19
        /*00a6*/ 	.short	0x003c


	//----- nvinfo : EIATTR_PARAM_CBANK
	.align		4
        /*00a8*/ 	.byte	0x04, 0x0a
        /*00aa*/ 	.short	(.L_379 - .L_378)
	.align		4
.L_378:
        /*00ac*/ 	.word	index@(.nv.constant0._Z15preval_jacobianPfS_S_S_S_S_S_i)
        /*00b0*/ 	.short	0x0380
        /*00b2*/ 	.short	0x003c


	//----- nvinfo : EIATTR_SW_WAR
	.align		4
.L_379:
        /*00b4*/ 	.byte	0x04, 0x36
        /*00b6*/ 	.short	(.L_381 - .L_380)
.L_380:
        /*00b8*/ 	.word	0x00000008
.L_381:


//--------------------- .nv.info._Z18preval_side_lengthPfS_S_S_S_i --------------------------
	.section	.nv.info._Z18preval_side_lengthPfS_S_S_S_i,"",@"SHT_CUDA_INFO"
	.sectionflags	@""
	.align	4


	//----- nvinfo : EIATTR_CUDA_API_VERSION
	.align		4
        /*0000*/ 	.byte	0x04, 0x37
        /*0002*/ 	.short	(.L_383 - .L_382)
.L_382:
        /*0004*/ 	.word	0x00000082


	//----- nvinfo : EIATTR_KPARAM_INFO
	.align		4
.L_383:
        /*0008*/ 	.byte	0x04, 0x17
        /*000a*/ 	.short	(.L_385 - .L_384)
.L_384:
        /*000c*/ 	.word	0x00000000
        /*0010*/ 	.short	0x0005
        /*0012*/ 	.short	0x0028
        /*0014*/ 	.byte	0x00, 0xf0, 0x11, 0x00


	//----- nvinfo : EIATTR_KPARAM_INFO
	.align		4
.L_385:
        /*0018*/ 	.byte	0x04, 0x17
        /*001a*/ 	.short	(.L_387 - .L_386)
.L_386:
        /*001c*/ 	.word	0x00000000
        /*0020*/ 	.short	0x0004
        /*0022*/ 	.short	0x0020
        /*0024*/ 	.byte	0x00, 0xf5, 0x21, 0x00


	//----- nvinfo : EIATTR_KPARAM_INFO
	.align		4
.L_387:
        /*0028*/ 	.byte	0x04, 0x17
        /*002a*/ 	.short	(.L_389 - .L_388)
.L_388:
        /*002c*/ 	.word	0x00000000
        /*0030*/ 	.short	0x0003
        /*0032*/ 	.short	0x0018
        /*0034*/ 	.byte	0x00, 0xf5, 0x21, 0x00


	//----- nvinfo : EIATTR_KPARAM_INFO
	.align		4
.L_389:
        /*0038*/ 	.byte	0x04, 0x17
        /*003a*/ 	.short	(.L_391 - .L_390)
.L_390:
        /*003c*/ 	.word	0x00000000
        /*0040*/ 	.short	0x0002
        /*0042*/ 	.short	0x0010
        /*0044*/ 	.byte	0x00, 0xf5, 0x21, 0x00


	//----- nvinfo : EIATTR_KPARAM_INFO
	.align		4
.L_391:
        /*0048*/ 	.byte	0x04, 0x17
        /*004a*/ 	.short	(.L_393 - .L_392)
.L_392:
        /*004c*/ 	.word	0x00000000
        /*0050*/ 	.short	0x0001
        /*0052*/ 	.short	0x0008
        /*0054*/ 	.byte	0x00, 0xf5, 0x21, 0x00


	//----- nvinfo : EIATTR_KPARAM_INFO
	.align		4
.L_393:
        /*0058*/ 	.byte	0x04, 0x17
        /*005a*/ 	.short	(.L_395 - .L_394)
.L_394:
        /*005c*/ 	.word	0x00000000
        /*0060*/ 	.short	0x0000
        /*0062*/ 	.short	0x0000
        /*0064*/ 	.byte	0x00, 0xf5, 0x21, 0x00


	//----- nvinfo : EIATTR_SPARSE_MMA_MASK
	.align		4
.L_395:
        /*0068*/ 	.byte	0x03, 0x50
        /*006a*/ 	.short	0x0000


	//----- nvinfo : EIATTR_MAXREG_COUNT
	.align		4
        /*006c*/ 	.byte	0x03, 0x1b
        /*006e*/ 	.short	0x00ff


	//----- nvinfo : EIATTR_MERCURY_ISA_VERSION
	.align		4
        /*0070*/ 	.byte	0x03, 0x5f
        /*0072*/ 	.short	0x0101


	//----- nvinfo : EIATTR_VRC_CTA_INIT_COUNT
	.align		4
        /*0074*/ 	.byte	0x02, 0x4a
	.zero		1
	.zero		1


	//----- nvinfo : EIATTR_EXIT_INSTR_OFFSETS
	.align		4
        /*0078*/ 	.byte	0x04, 0x1c
        /*007a*/ 	.short	(.L_397 - .L_396)


	//   ....[0]....
.L_396:
        /*007c*/ 	.word	0x00000070


	//   ....[1]....
        /*0080*/ 	.word	0x00000b50


	//----- nvinfo : EIATTR_CRS_STACK_SIZE
	.align		4
.L_397:
        /*0084*/ 	.byte	0x04, 0x1e
        /*0086*/ 	.short	(.L_399 - .L_398)
.L_398:
        /*0088*/ 	.word	0x00000000


	//----- nvinfo : EIATTR_CBANK_PARAM_SIZE
	.align		4
.L_399:
        /*008c*/ 	.byte	0x03, 0x19
        /*008e*/ 	.short	0x002c


	//----- nvinfo : EIATTR_PARAM_CBANK
	.align		4
        /*0090*/ 	.byte	0x04, 0x0a
        /*0092*/ 	.short	(.L_401 - .L_400)
	.align		4
.L_400:
        /*0094*/ 	.word	index@(.nv.constant0._Z18preval_side_lengthPfS_S_S_S_i)
        /*0098*/ 	.short	0x0380
        /*009a*/ 	.short	0x002c


	//----- nvinfo : EIATTR_SW_WAR
	.align		4
.L_401:
        /*009c*/ 	.byte	0x04, 0x36
        /*009e*/ 	.short	(.L_403 - .L_402)
.L_402:
        /*00a0*/ 	.word	0x00000008
.L_403:


//--------------------- .nv.info._Z15init_conditionsPfS_S_S_S_S_S_S_iii --------------------------
	.section	.nv.info._Z15init_conditionsPfS_S_S_S_S_S_S_iii,"",@"SHT_CUDA_INFO"
	.sectionflags	@""
	.align	4


	//----- nvinfo : EIATTR_CUDA_API_VERSION
	.align		4
        /*0000*/ 	.byte	0x04, 0x37
        /*0002*/ 	.short	(.L_405 - .L_404)
.L_404:
        /*0004*/ 	.word	0x00000082


	//----- nvinfo : EIATTR_KPARAM_INFO
	.align		4
.L_405:
        /*0008*/ 	.byte	0x04, 0x17
        /*000a*/ 	.short	(.L_407 - .L_406)
.L_406:
        /*000c*/ 	.word	0x00000000
        /*0010*/ 	.short	0x000a
        /*0012*/ 	.short	0x0048
        /*0014*/ 	.byte	0x00, 0xf0, 0x11, 0x00


	//----- nvinfo : EIATTR_KPARAM_INFO
	.align		4
.L_407:
        /*0018*/ 	.byte	0x04, 0x17
        /*001a*/ 	.short	(.L_409 - .L_408)
.L_408:
        /*001c*/ 	.word	0x00000000
        /*0020*/ 	.short	0x0009
        /*0022*/ 	.short	0x0044
        /*0024*/ 	.byte	0x00, 0xf0, 0x11, 0x00


	//----- nvinfo : EIATTR_KPARAM_INFO
	.align		4
.L_409:
        /*0028*/ 	.byte	0x04, 0x17
        /*002a*/ 	.short	(.L_411 - .L_410)
.L_410:
        /*002c*/ 	.word	0x00000000
        /*0030*/ 	.short	0x0008
        /*0032*/ 	.short	0x0040
        /*0034*/ 	.byte	0x00, 0xf0, 0x11, 0x00


	//----- nvinfo : EIATTR_KPARAM_INFO
	.align		4
.L_411:
        /*0038*/ 	.byte	0x04, 0x17
        /*003a*/ 	.short	(.L_413 - .L_412)
.L_412:
        /*003c*/ 	.word	0x00000000
        /*0040*/ 	.short	0x0007
        /*0042*/ 	.short	0x0038
        /*0044*/ 	.byte	0x00, 0xf5, 0x21, 0x00


	//----- nvinfo : EIATTR_KPARAM_INFO
	.align		4
.L_413:
        /*0048*/ 	.byte	0x04, 0x17
        /*004a*/ 	.short	(.L_415 - .L_414)
.L_414:
        /*004c*/ 	.word	0x00000000
        /*0050*/ 	.short	0x0006
        /*0052*/ 	.short	0x0030
        /*0054*/ 	.byte	0x00, 0xf5, 0x21, 0x00


	//----- nvinfo : EIATTR_KPARAM_INFO
	.align		4
.L_415:
        /*0058*/ 	.byte	0x04, 0x17
        /*005a*/ 	.short	(.L_417 - .L_416)
.L_416:
        /*005c*/ 	.word	0x00000000
        /*0060*/ 	.short	0x0005
        /*0062*/ 	.short	0x0028
        /*0064*/ 	.byte	0x00, 0xf5, 0x21, 0x00


	//----- nvinfo : EIATTR_KPARAM_INFO
	.align		4
.L_417:
        /*0068*/ 	.byte	0x04, 0x17
        /*006a*/ 	.short	(.L_419 - .L_418)
.L_418:
        /*006c*/ 	.word	0x00000000
        /*0070*/ 	.short	0x0004
        /*0072*/ 	.short	0x0020
        /*0074*/ 	.byte	0x00, 0xf5, 0x21, 0x00


	//----- nvinfo : EIATTR_KPARAM_INFO
	.align		4
.L_419:
        /*0078*/ 	.byte	0x04, 0x17
        /*007a*/ 	.short	(.L_421 - .L_420)
.L_420:
        /*007c*/ 	.word	0x00000000
        /*0080*/ 	.short	0x0003
        /*0082*/ 	.short	0x0018
        /*0084*/ 	.byte	0x00, 0xf5, 0x21, 0x00


	//----- nvinfo : EIATTR_KPARAM_INFO
	.align		4
.L_421:
        /*0088*/ 	.byte	0x04, 0x17
        /*008a*/ 	.short	(.L_423 - .L_422)
.L_422:
        /*008c*/ 	.word	0x00000000
        /*0090*/ 	.short	0x0002
        /*0092*/ 	.short	0x0010
        /*0094*/ 	.byte	0x00, 0xf5, 0x21, 0x00


	//----- nvinfo : EIATTR_KPARAM_INFO
	.align		4
.L_423:
        /*0098*/ 	.byte	0x04, 0x17
        /*009a*/ 	.short	(.L_425 - .L_424)
.L_424:
        /*009c*/ 	.word	0x00000000
        /*00a0*/ 	.short	0x0001
        /*00a2*/ 	.short	0x0008
        /*00a4*/ 	.byte	0x00, 0xf5, 0x21, 0x00


	//----- nvinfo : EIATTR_KPARAM_INFO
	.align		4
.L_425:
        /*00a8*/ 	.byte	0x04, 0x17
        /*00aa*/ 	.short	(.L_427 - .L_426)
.L_426:
        /*00ac*/ 	.word	0x00000000
        /*00b0*/ 	.short	0x0000
        /*00b2*/ 	.short	0x0000
        /*00b4*/ 	.byte	0x00, 0xf5, 0x21, 0x00


	//----- nvinfo : EIATTR_SPARSE_MMA_MASK
	.align		4
.L_427:
        /*00b8*/ 	.byte	0x03, 0x50
        /*00ba*/ 	.short	0x0000


	//----- nvinfo : EIATTR_MAXREG_COUNT
	.align		4
        /*00bc*/ 	.byte	0x03, 0x1b
        /*00be*/ 	.short	0x00ff


	//----- nvinfo : EIATTR_MERCURY_ISA_VERSION
	.align		4
        /*00c0*/ 	.byte	0x03, 0x5f
        /*00c2*/ 	.short	0x0101


	//----- nvinfo : EIATTR_VRC_CTA_INIT_COUNT
	.align		4
        /*00c4*/ 	.byte	0x02, 0x4a
	.zero		1
	.zero		1


	//----- nvinfo : EIATTR_EXIT_INSTR_OFFSETS
	.align		4
        /*00c8*/ 	.byte	0x04, 0x1c
        /*00ca*/ 	.short	(.L_429 - .L_428)


	//   ....[0]....
.L_428:
        /*00cc*/ 	.word	0x00000090


	//   ....[1]....
        /*00d0*/ 	.word	0x00000b90


	//   ....[2]....
        /*00d4*/ 	.word	0x00000d70


	//   ....[3]....
        /*00d8*/ 	.word	0x00000e70


	//   ....[4]....
        /*00dc*/ 	.word	0x00000f30


	//   ....[5]....
        /*00e0*/ 	.word	0x00000f80


	//----- nvinfo : EIATTR_CBANK_PARAM_SIZE
	.align		4
.L_429:
        /*00e4*/ 	.byte	0x03, 0x19
        /*00e6*/ 	.short	0x004c


	//----- nvinfo : EIATTR_PARAM_CBANK
	.align		4
        /*00e8*/ 	.byte	0x04, 0x0a
        /*00ea*/ 	.short	(.L_431 - .L_430)
	.align		4
.L_430:
        /*00ec*/ 	.word	index@(.nv.constant0._Z15init_conditionsPfS_S_S_S_S_S_S_iii)
        /*00f0*/ 	.short	0x0380
        /*00f2*/ 	.short	0x004c


	//----- nvinfo : EIATTR_SW_WAR
	.align		4
.L_431:
        /*00f4*/ 	.byte	0x04, 0x36
        /*00f6*/ 	.short	(.L_433 - .L_432)
.L_432:
        /*00f8*/ 	.word	0x00000008
.L_433:


//--------------------- .nv.callgraph             --------------------------
	.section	.nv.callgraph,"",@"SHT_CUDA_CALLGRAPH"
	.align	4
	.sectionentsize	8
	.align		4
        /*0000*/ 	.word	0x00000000
	.align		4
        /*0004*/ 	.word	0xffffffff
	.align		4
        /*0008*/ 	.word	0x00000000
	.align		4
        /*000c*/ 	.word	0xfffffffe
	.align		4
        /*0010*/ 	.word	0x00000000
	.align		4
        /*0014*/ 	.word	0xfffffffd
	.align		4
        /*0018*/ 	.word	0x00000000
	.align		4
        /*001c*/ 	.word	0xfffffffc


//--------------------- .nv.constant3             --------------------------
	.section	.nv.constant3,"a",@progbits
	.align	4
.nv.constant3:
	.type		basis,@object
	.size		basis,(basis_grad_x - basis)
basis:
	.zero		8192
	.type		basis_grad_x,@object
	.size		basis_grad_x,(basis_grad_y - basis_grad_x)
basis_grad_x:
	.zero		8192
	.type		basis_grad_y,@object
	.size		basis_grad_y,(basis_side - basis_grad_y)
basis_grad_y:
	.zero		8192
	.type		basis_side,@object
	.size		basis_side,(basis_vertex - basis_side)
basis_side:
	.zero		4096
	.type		basis_vertex,@object
	.size		basis_vertex,(w - basis_vertex)
basis_vertex:
	.zero		1024
	.type		w,@object
	.size		w,(w_oned - w)
w:
	.zero		128
	.type		w_oned,@object
	.size		w_oned,(r1 - w_oned)
w_oned:
	.zero		64
	.type		r1,@object
	.size		r1,(r2 - r1)
r1:
	.zero		128
	.type		r2,@object
	.size		r2,(r_oned - r2)
r2:
	.zero		128
	.type		r_oned,@object
	.size		r_oned,(.L_9 - r_oned)
r_oned:
	.zero		128
.L_9:


//--------------------- .text._Z3rk4PfS_S_S_S_ii  --------------------------
	.section	.text._Z3rk4PfS_S_S_S_ii,"ax",@progbits
	.align	128
        .global         _Z3rk4PfS_S_S_S_ii
        .type           _Z3rk4PfS_S_S_S_ii,@function
        .size           _Z3rk4PfS_S_S_S_ii,(.L_x_98 - _Z3rk4PfS_S_S_S_ii)
        .other          _Z3rk4PfS_S_S_S_ii,@"STO_CUDA_ENTRY STV_DEFAULT"
_Z3rk4PfS_S_S_S_ii:
.text._Z3rk4PfS_S_S_S_ii:
[----:B------:R-:W-:Y:S01]  /*0000*/  LDC R1, c[0x0][0x37c] ;  /* 0x0000df00ff017b82 */ /* 0x000fe20000000800 */
[----:B------:R-:W0:Y:S01]  /*0010*/  S2R R0, SR_CTAID.X ;  /* 0x0000000000007919 */ /* 0x000e220000002500 */
[----:B------:R-:W1:Y:S01]  /*0020*/  LDCU.64 UR4, c[0x0][0x3a8] ;  /* 0x00007500ff0477ac */ /* 0x000e620008000a00 */
[----:B------:R-:W0:Y:S01]  /*0030*/  S2R R3, SR_TID.X ;  /* 0x0000000000037919 */ /* 0x000e220000002100 */
[----:B------:R-:W0:Y:S01]  /*0040*/  LDCU UR6, c[0x0][0x360] ;  /* 0x00006c00ff0677ac */ /* 0x000e220008000800 */
[----:B-1----:R-:W-:Y:S01]  /*0050*/  UIMAD UR4, UR5, UR4, URZ ;  /* 0x00000004050472a4 */ /* 0x002fe2000f8e02ff */
[----:B0-----:R-:W-:-:S05]  /*0060*/  IMAD R0, R0, UR6, R3 ;  /* 0x0000000600007c24 */ /* 0x001fca000f8e0203 */
[----:B------:R-:W-:-:S13]  /*0070*/  ISETP.GE.AND P0, PT, R0, UR4, PT ;  /* 0x0000000400007c0c */ /* 0x000fda000bf06270 */
[----:B------:R-:W-:Y:S05]  /*0080*/  @P0 EXIT ;  /* 0x000000000000094d */ /* 0x000fea0003800000 */
[----:B------:R-:W0:Y:S01]  /*0090*/  LDC.64 R2, c[0x0][0x388] ;  /* 0x0000e200ff027b82 */ /* 0x000e220000000a00 */
[----:B------:R-:W1:Y:S01]  /*00a0*/  LDCU.64 UR6, c[0x0][0x358] ;  /* 0x00006b00ff0677ac */ /* 0x000e620008000a00 */
[----:B0-----:R-:W-:-:S05]  /*00b0*/  IMAD.WIDE R2, R0, 0x4, R2 ;  /* 0x0000000400027825 */ /* 0x001fca00078e0202 */
[----:B-1----:R-:W2:Y:S01]  /*00c0*/  LDG.E R10, desc[UR6][R2.64] ;  /* 0x00000006020a7981 */ /* 0x002ea2000c1e1900 */
[----:B------:R-:W0:Y:S01]  /*00d0*/  MUFU.RCP64H R5, 6 ;  /* 0x4018000000057908 */ /* 0x000e220000001800 */
[----:B------:R-:W-:Y:S01]  /*00e0*/  IMAD.MOV.U32 R8, RZ, RZ, 0x0 ;  /* 0x00000000ff087424 */ /* 0x000fe200078e00ff */
[----:B------:R-:W-:Y:S01]  /*00f0*/  UMOV UR4, URZ ;  /* 0x000000ff00047c82 */ /* 0x000fe20008000000 */
[----:B------:R-:W-:Y:S01]  /*0100*/  IMAD.MOV.U32 R9, RZ, RZ, 0x40180000 ;  /* 0x40180000ff097424 */ /* 0x000fe200078e00ff */
[----:B------:R-:W-:Y:S01]  /*0110*/  BSSY.RECONVERGENT B0, `(.L_x_0) ;  /* 0x0000016000007945 */ /* 0x000fe20003800200 */
[----:B------:R-:W-:-:S06]  /*0120*/  IMAD.MOV.U32 R4, RZ, RZ, 0x1 ;  /* 0x00000001ff047424 */ /* 0x000fcc00078e00ff */
[----:B0-----:R-:W-:-:S08]  /*0130*/  DFMA R6, R4, -R8, 1 ;  /* 0x3ff000000406742b */ /* 0x001fd00000000808 */
[----:B------:R-:W-:-:S08]  /*0140*/  DFMA R6, R6, R6, R6 ;  /* 0x000000060606722b */ /* 0x000fd00000000006 */
[----:B------:R-:W-:-:S08]  /*0150*/  DFMA R6, R4, R6, R4 ;  /* 0x000000060406722b */ /* 0x000fd00000000004 */
[----:B------:R-:W-:-:S08]  /*0160*/  DFMA R8, R6, -R8, 1 ;  /* 0x3ff000000608742b */ /* 0x000fd00000000808 */
[----:B------:R-:W-:Y:S01]  /*0170*/  DFMA R8, R6, R8, R6 ;  /* 0x000000080608722b */ /* 0x000fe20000000006 */
[----:B--2---:R-:W0:Y:S07]  /*0180*/  F2F.F64.F32 R4, R10 ;  /* 0x0000000a00047310 */ /* 0x004e2e0000201800 */
[----:B0-----:R-:W-:Y:S01]  /*0190*/  DMUL R6, R4, R8 ;  /* 0x0000000804067228 */ /* 0x001fe20000000000 */
[----:B------:R-:W-:-:S07]  /*01a0*/  FSETP.GEU.AND P1, PT, |R5|, 6.5827683646048100446e-37, PT ;  /* 0x036000000500780b */ /* 0x000fce0003f2e200 */
[----:B------:R-:W-:-:S08]  /*01b0*/  DFMA R2, R6, -6, R4 ;  /* 0xc01800000602782b */ /* 0x000fd00000000004 */
[----:B------:R-:W-:-:S10]  /*01c0*/  DFMA R2, R8, R2, R6 ;  /* 0x000000020802722b */ /* 0x000fd40000000006 */
[----:B------:R-:W-:-:S05]  /*01d0*/  FFMA R6, RZ, 2.375, R3 ;  /* 0x40180000ff067823 */ /* 0x000fca0000000003 */
[----:B------:R-:W-:-:S13]  /*01e0*/  FSETP.GT.AND P0, PT, |R6|, 1.469367938527859385e-39, PT ;  /* 0x001000000600780b */ /* 0x000fda0003f04200 */
[----:B------:R-:W-:Y:S05]  /*01f0*/  @P0 BRA P1, `(.L_x_1) ;  /* 0x00000000001c0947 */ /* 0x000fea0000800000 */
[----:B------:R-:W-:Y:S01]  /*0200*/  IMAD.MOV.U32 R10, RZ, RZ, R4 ;  /* 0x000000ffff0a7224 */ /* 0x000fe200078e0004 */
[----:B------:R-:W-:Y:S01]  /*0210*/  MOV R14, 0x250 ;  /* 0x00000250000e7802 */ /* 0x000fe20000000f00 */
[----:B------:R-:W-:Y:S02]  /*0220*/  IMAD.MOV.U32 R11, RZ, RZ, R5 ;  /* 0x000000ffff0b7224 */ /* 0x000fe400078e0005 */
[----:B------:R-:W-:-:S07]  /*0230*/  IMAD.MOV.U32 R7, RZ, RZ, 0x40180000 ;  /* 0x40180000ff077424 */ /* 0x000fce00078e00ff */
[----:B------:R-:W-:Y:S05]  /*0240*/  CALL.REL.NOINC `($__internal_0_$__cuda_sm20_div_rn_f64_full) ;  /* 0x00000004008c7944 */ /* 0x000fea0003c00000 */
[----:B------:R-:W-:Y:S01]  /*0250*/  MOV R2, R6 ;  /* 0x0000000600027202 */ /* 0x000fe20000000f00 */
[----:B------:R-:W-:-:S07]  /*0260*/  IMAD.MOV.U32 R3, RZ, RZ, R7 ;  /* 0x000000ffff037224 */ /* 0x000fce00078e0007 */
.L_x_1:
[----:B------:R-:W-:Y:S05]  /*0270*/  BSYNC.RECONVERGENT B0 ;  /* 0x0000000000007941 */ /* 0x000fea0003800200 */
.L_x_0:
[----:B------:R-:W0:Y:S02]  /*0280*/  LDC.64 R4, c[0x0][0x390] ;  /* 0x0000e400ff047b82 */ /* 0x000e240000000a00 */
[----:B0-----:R-:W-:-:S05]  /*0290*/  IMAD.WIDE R4, R0, 0x4, R4 ;  /* 0x0000000400047825 */ /* 0x001fca00078e0204 */
[----:B------:R-:W2:Y:S01]  /*02a0*/  LDG.E R12, desc[UR6][R4.64] ;  /* 0x00000006040c7981 */ /* 0x000ea2000c1e1900 */
[----:B------:R-:W0:Y:S01]  /*02b0*/  MUFU.RCP64H R7, 3 ;  /* 0x4008000000077908 */ /* 0x000e220000001800 */
[----:B------:R-:W-:Y:S01]  /*02c0*/  IMAD.MOV.U32 R10, RZ, RZ, 0x0 ;  /* 0x00000000ff0a7424 */ /* 0x000fe200078e00ff */
[----:B------:R-:W-:Y:S01]  /*02d0*/  BSSY.RECONVERGENT B0, `(.L_x_2) ;  /* 0x0000017000007945 */ /* 0x000fe20003800200 */
[----:B------:R-:W-:Y:S02]  /*02e0*/  IMAD.MOV.U32 R11, RZ, RZ, 0x40080000 ;  /* 0x40080000ff0b7424 */ /* 0x000fe400078e00ff */
        /* <DEDUP_REMOVED lines=11> */
[----:B------:R-:W-:-:S05]  /*03a0*/  FFMA R8, RZ, 2.125, R5 ;  /* 0x40080000ff087823 */ /* 0x000fca0000000005 */
[----:B------:R-:W-:-:S13]  /*03b0*/  FSETP.GT.AND P0, PT, |R8|, 1.469367938527859385e-39, PT ;  /* 0x001000000800780b */ /* 0x000fda0003f04200 */
[----:B------:R-:W-:Y:S05]  /*03c0*/  @P0 BRA P1, `(.L_x_3) ;  /* 0x00000000001c0947 */ /* 0x000fea0000800000 */
[----:B------:R-:W-:Y:S01]  /*03d0*/  IMAD.MOV.U32 R11, RZ, RZ, R7 ;  /* 0x000000ffff0b7224 */ /* 0x000fe200078e0007 */
[----:B------:R-:W-:Y:S01]  /*03e0*/  MOV R7, 0x40080000 ;  /* 0x4008000000077802 */ /* 0x000fe20000000f00 */
[----:B------:R-:W-:Y:S01]  /*03f0*/  IMAD.MOV.U32 R10, RZ, RZ, R6 ;  /* 0x000000ffff0a7224 */ /* 0x000fe200078e0006 */
[----:B------:R-:W-:-:S07]  /*0400*/  MOV R14, 0x420 ;  /* 0x00000420000e7802 */ /* 0x000fce0000000f00 */
[----:B------:R-:W-:Y:S05]  /*0410*/  CALL.REL.NOINC `($__internal_0_$__cuda_sm20_div_rn_f64_full) ;  /* 0x0000000400187944 */ /* 0x000fea0003c00000 */
[----:B------:R-:W-:Y:S02]  /*0420*/  IMAD.MOV.U32 R4, RZ, RZ, R6 ;  /* 0x000000ffff047224 */ /* 0x000fe400078e0006 */
[----:B------:R-:W-:-:S07]  /*0430*/  IMAD.MOV.U32 R5, RZ, RZ, R7 ;  /* 0x000000ffff057224 */ /* 0x000fce00078e0007 */
.L_x_3:
[----:B------:R-:W-:Y:S05]  /*0440*/  BSYNC.RECONVERGENT B0 ;  /* 0x0000000000007941 */ /* 0x000fea0003800200 */
.L_x_2:
[----:B------:R-:W0:Y:S02]  /*0450*/  LDC.64 R6, c[0x0][0x398] ;  /* 0x0000e600ff067b82 */ /* 0x000e240000000a00 */
[----:B0-----:R-:W-:-:S05]  /*0460*/  IMAD.WIDE R6, R0, 0x4, R6 ;  /* 0x0000000400067825 */ /* 0x001fca00078e0206 */
[----:B------:R-:W2:Y:S01]  /*0470*/  LDG.E R14, desc[UR6][R6.64] ;  /* 0x00000006060e7981 */ /* 0x000ea2000c1e1900 */
[----:B------:R-:W0:Y:S01]  /*0480*/  MUFU.RCP64H R9, 3 ;  /* 0x4008000000097908 */ /* 0x000e220000001800 */
[----:B------:R-:W-:Y:S01]  /*0490*/  IMAD.MOV.U32 R10, RZ, RZ, 0x0 ;  /* 0x00000000ff0a7424 */ /* 0x000fe200078e00ff */
[----:B------:R-:W-:Y:S01]  /*04a0*/  BSSY.RECONVERGENT B0, `(.L_x_4) ;  /* 0x0000016000007945 */ /* 0x000fe20003800200 */
[----:B------:R-:W-:Y:S01]  /*04b0*/  IMAD.MOV.U32 R11, RZ, RZ, 0x40080000 ;  /* 0x40080000ff0b7424 */ /* 0x000fe200078e00ff */
[----:B------:R-:W-:Y:S01]  /*04c0*/  DADD R4, R4, R2 ;  /* 0x0000000004047229 */ /* 0x000fe20000000002 */
        /* <DEDUP_REMOVED lines=15> */
[----:B------:R-:W-:Y:S01]  /*05c0*/  MOV R11, R9 ;  /* 0x00000009000b7202 */ /* 0x000fe20000000f00 */
[----:B------:R-:W-:Y:S01]  /*05d0*/  IMAD.MOV.U32 R7, RZ, RZ, 0x40080000 ;  /* 0x40080000ff077424 */ /* 0x000fe200078e00ff */
[----:B------:R-:W-:-:S07]  /*05e0*/  MOV R14, 0x600 ;  /* 0x00000600000e7802 */ /* 0x000fce0000000f00 */
[----:B------:R-:W-:Y:S05]  /*05f0*/  CALL.REL.NOINC `($__internal_0_$__cuda_sm20_div_rn_f64_full) ;  /* 0x0000000000a07944 */ /* 0x000fea0003c00000 */
.L_x_5:
[----:B------:R-:W-:Y:S05]  /*0600*/  BSYNC.RECONVERGENT B0 ;  /* 0x0000000000007941 */ /* 0x000fea0003800200 */
.L_x_4:
        /* <DEDUP_REMOVED lines=23> */
[----:B------:R-:W-:Y:S01]  /*0780*/  MOV R11, R9 ;  /* 0x00000009000b7202 */ /* 0x000fe20000000f00 */
[----:B------:R-:W-:Y:S01]  /*0790*/  IMAD.MOV.U32 R7, RZ, RZ, 0x40180000 ;  /* 0x40180000ff077424 */ /* 0x000fe200078e00ff */
[----:B------:R-:W-:-:S07]  /*07a0*/  MOV R14, 0x7c0 ;  /* 0x000007c0000e7802 */ /* 0x000fce0000000f00 */
[----:B------:R-:W-:Y:S05]  /*07b0*/  CALL.REL.NOINC `($__internal_0_$__cuda_sm20_div_rn_f64_full) ;  /* 0x0000000000307944 */ /* 0x000fea0003c00000 */
[----:B------:R-:W-:Y:S02]  /*07c0*/  IMAD.MOV.U32 R2, RZ, RZ, R6 ;  /* 0x000000ffff027224 */ /* 0x000fe400078e0006 */
[----:B------:R-:W-:-:S07]  /*07d0*/  IMAD.MOV.U32 R3, RZ, RZ, R7 ;  /* 0x000000ffff037224 */ /* 0x000fce00078e0007 */
.L_x_7:
[----:B------:R-:W-:Y:S05]  /*07e0*/  BSYNC.RECONVERGENT B0 ;  /* 0x0000000000007941 */ /* 0x000fea0003800200 */
.L_x_6:
[----:B------:R-:W0:Y:S02]  /*07f0*/  LDC.64 R6, c[0x0][0x380] ;  /* 0x0000e000ff067b82 */ /* 0x000e240000000a00 */
[----:B0-----:R-:W-:-:S05]  /*0800*/  IMAD.WIDE R6, R0, 0x4, R6 ;  /* 0x0000000400067825 */ /* 0x001fca00078e0206 */
[----:B------:R-:W2:Y:S01]  /*0810*/  LDG.E R8, desc[UR6][R6.64] ;  /* 0x0000000606087981 */ /* 0x000ea2000c1e1900 */
[----:B------:R-:W-:Y:S01]  /*0820*/  DADD R4, R4, R2 ;  /* 0x0000000004047229 */ /* 0x000fe20000000002 */
[----:B--2---:R-:W0:Y:S07]  /*0830*/  F2F.F64.F32 R8, R8 ;  /* 0x0000000800087310 */ /* 0x004e2e0000201800 */
[----:B0-----:R-:W-:-:S10]  /*0840*/  DADD R4, R4, R8 ;  /* 0x0000000004047229 */ /* 0x001fd40000000008 */
[----:B------:R-:W0:Y:S02]  /*0850*/  F2F.F32.F64 R5, R4 ;  /* 0x0000000400057310 */ /* 0x000e240000301000 */
[----:B0-----:R-:W-:Y:S01]  /*0860*/  STG.E desc[UR6][R6.64], R5 ;  /* 0x0000000506007986 */ /* 0x001fe2000c101906 */
[----:B------:R-:W-:Y:S05]  /*0870*/  EXIT ;  /* 0x000000000000794d */ /* 0x000fea0003800000 */
        .weak           $__internal_0_$__cuda_sm20_div_rn_f64_full
        .type           $__internal_0_$__cuda_sm20_div_rn_f64_full,@function
        .size           $__internal_0_$__cuda_sm20_div_rn_f64_full,(.L_x_98 - $__internal_0_$__cuda_sm20_div_rn_f64_full)
$__internal_0_$__cuda_sm20_div_rn_f64_full:
[C---:B------:R-:W-:Y:S01]  /*0880*/  FSETP.GEU.AND P0, PT, |R7|.reuse, 1.469367938527859385e-39, PT ;  /* 0x001000000700780b */ /* 0x040fe20003f0e200 */
[----:B------:R-:W-:Y:S01]  /*0890*/  IMAD.U32 R6, RZ, RZ, UR4 ;  /* 0x00000004ff067e24 */ /* 0x000fe2000f8e00ff */
[----:B------:R-:W-:Y:S01]  /*08a0*/  LOP3.LUT R9, R7, 0x800fffff, RZ, 0xc0, !PT ;  /* 0x800fffff07097812 */ /* 0x000fe200078ec0ff */
[----:B------:R-:W-:Y:S01]  /*08b0*/  IMAD.U32 R8, RZ, RZ, UR4 ;  /* 0x00000004ff087e24 */ /* 0x000fe2000f8e00ff */
[----:B------:R-:W-:Y:S01]  /*08c0*/  FSETP.GEU.AND P2, PT, |R11|, 1.469367938527859385e-39, PT ;  /* 0x001000000b00780b */ /* 0x000fe20003f4e200 */
[----:B------:R-:W-:Y:S01]  /*08d0*/  BSSY.RECONVERGENT B1, `(.L_x_8) ;  /* 0x0000053000017945 */ /* 0x000fe20003800200 */
[----:B------:R-:W-:Y:S02]  /*08e0*/  LOP3.LUT R9, R9, 0x3ff00000, RZ, 0xfc, !PT ;  /* 0x3ff0000009097812 */ /* 0x000fe400078efcff */
[----:B------:R-:W-:Y:S02]  /*08f0*/  MOV R18, 0x1 ;  /* 0x0000000100127802 */ /* 0x000fe40000000f00 */
[----:B------:R-:W-:-:S02]  /*0900*/  LOP3.LUT R15, R11, 0x7ff00000, RZ, 0xc0, !PT ;  /* 0x7ff000000b0f7812 */ /* 0x000fc400078ec0ff */
[----:B------:R-:W-:Y:S01]  /*0910*/  LOP3.LUT R24, R7, 0x7ff00000, RZ, 0xc0, !PT ;  /* 0x7ff0000007187812 */ /* 0x000fe200078ec0ff */
[----:B------:R-:W-:-:S03]  /*0920*/  @!P0 DMUL R8, R6, 8.98846567431157953865e+307 ;  /* 0x7fe0000006088828 */ /* 0x000fc60000000000 */
[----:B------:R-:W-:Y:S01]  /*0930*/  ISETP.GE.U32.AND P1, PT, R15, R24, PT ;  /* 0x000000180f00720c */ /* 0x000fe20003f26070 */
[----:B------:R-:W-:Y:S01]  /*0940*/  @!P2 IMAD.MOV.U32 R22, RZ, RZ, RZ ;  /* 0x000000ffff16a224 */ /* 0x000fe200078e00ff */
[----:B------:R-:W-:Y:S01]  /*0950*/  @!P2 LOP3.LUT R16, R7, 0x7ff00000, RZ, 0xc0, !PT ;  /* 0x7ff000000710a812 */ /* 0x000fe200078ec0ff */
[----:B------:R-:W0:Y:S03]  /*0960*/  MUFU.RCP64H R19, R9 ;  /* 0x0000000900137308 */ /* 0x000e260000001800 */
[----:B------:R-:W-:Y:S01]  /*0970*/  @!P2 ISETP.GE.U32.AND P3, PT, R15, R16, PT ;  /* 0x000000100f00a20c */ /* 0x000fe20003f66070 */
[----:B------:R-:W-:Y:S01]  /*0980*/  IMAD.MOV.U32 R16, RZ, RZ, 0x1ca00000 ;  /* 0x1ca00000ff107424 */ /* 0x000fe200078e00ff */
[----:B------:R-:W-:-:S04]  /*0990*/  @!P0 LOP3.LUT R24, R9, 0x7ff00000, RZ, 0xc0, !PT ;  /* 0x7ff0000009188812 */ /* 0x000fc800078ec0ff */
[----:B------:R-:W-:Y:S02]  /*09a0*/  @!P2 SEL R17, R16, 0x63400000, !P3 ;  /* 0x634000001011a807 */ /* 0x000fe40005800000 */
[----:B------:R-:W-:Y:S02]  /*09b0*/  IADD3 R26, PT, PT, R24, -0x1, RZ ;  /* 0xffffffff181a7810 */ /* 0x000fe40007ffe0ff */
[----:B------:R-:W-:Y:S01]  /*09c0*/  @!P2 LOP3.LUT R17, R17, 0x80000000, R11, 0xf8, !PT ;  /* 0x800000001111a812 */ /* 0x000fe200078ef80b */
[----:B0-----:R-:W-:-:S03]  /*09d0*/  DFMA R12, R18, -R8, 1 ;  /* 0x3ff00000120c742b */ /* 0x001fc60000000808 */
[----:B------:R-:W-:Y:S01]  /*09e0*/  @!P2 LOP3.LUT R23, R17, 0x100000, RZ, 0xfc, !PT ;  /* 0x001000001117a812 */ /* 0x000fe200078efcff */
[----:B------:R-:W-:-:S04]  /*09f0*/  IMAD.MOV.U32 R17, RZ, RZ, R15 ;  /* 0x000000ffff117224 */ /* 0x000fc800078e000f */
[----:B------:R-:W-:-:S08]  /*0a00*/  DFMA R12, R12, R12, R12 ;  /* 0x0000000c0c0c722b */ /* 0x000fd0000000000c */
[----:B------:R-:W-:Y:S01]  /*0a10*/  DFMA R18, R18, R12, R18 ;  /* 0x0000000c1212722b */ /* 0x000fe20000000012 */
[----:B------:R-:W-:Y:S01]  /*0a20*/  SEL R13, R16, 0x63400000, !P1 ;  /* 0x63400000100d7807 */ /* 0x000fe20004800000 */
[----:B------:R-:W-:-:S03]  /*0a30*/  IMAD.MOV.U32 R12, RZ, RZ, R10 ;  /* 0x000000ffff0c7224 */ /* 0x000fc600078e000a */
[----:B------:R-:W-:-:S03]  /*0a40*/  LOP3.LUT R13, R13, 0x800fffff, R11, 0xf8, !PT ;  /* 0x800fffff0d0d7812 */ /* 0x000fc600078ef80b */
[----:B------:R-:W-:-:S03]  /*0a50*/  DFMA R20, R18, -R8, 1 ;  /* 0x3ff000001214742b */ /* 0x000fc60000000808 */
[----:B------:R-:W-:-:S05]  /*0a60*/  @!P2 DFMA R12, R12, 2, -R22 ;  /* 0x400000000c0ca82b */ /* 0x000fca0000000816 */
[----:B------:R-:W-:-:S05]  /*0a70*/  DFMA R20, R18, R20, R18 ;  /* 0x000000141214722b */ /* 0x000fca0000000012 */
[----:B------:R-:W-:-:S03]  /*0a80*/  @!P2 LOP3.LUT R17, R13, 0x7ff00000, RZ, 0xc0, !PT ;  /* 0x7ff000000d11a812 */ /* 0x000fc600078ec0ff */
[----:B------:R-:W-:Y:S02]  /*0a90*/  DMUL R18, R20, R12 ;  /* 0x0000000c14127228 */ /* 0x000fe40000000000 */
[----:B------:R-:W-:-:S05]  /*0aa0*/  VIADD R25, R17, 0xffffffff ;  /* 0xffffffff11197836 */ /* 0x000fca0000000000 */
[----:B------:R-:W-:Y:S01]  /*0ab0*/  ISETP.GT.U32.AND P0, PT, R25, 0x7feffffe, PT ;  /* 0x7feffffe1900780c */ /* 0x000fe20003f04070 */
[----:B------:R-:W-:-:S03]  /*0ac0*/  DFMA R22, R18, -R8, R12 ;  /* 0x800000081216722b */ /* 0x000fc6000000000c */
[----:B------:R-:W-:-:S05]  /*0ad0*/  ISETP.GT.U32.OR P0, PT, R26, 0x7feffffe, P0 ;  /* 0x7feffffe1a00780c */ /* 0x000fca0000704470 */
[----:B------:R-:W-:-:S08]  /*0ae0*/  DFMA R22, R20, R22, R18 ;  /* 0x000000161416722b */ /* 0x000fd00000000012 */
[----:B------:R-:W-:Y:S05]  /*0af0*/  @P0 BRA `(.L_x_9) ;  /* 0x00000000006c0947 */ /* 0x000fea0003800000 */
[----:B------:R-:W-:-:S04]  /*0b00*/  LOP3.LUT R18, R7, 0x7ff00000, RZ, 0xc0, !PT ;  /* 0x7ff0000007127812 */ /* 0x000fc800078ec0ff */
[CC--:B------:R-:W-:Y:S02]  /*0b10*/  VIADDMNMX R10, R15.reuse, -R18.reuse, 0xb9600000, !PT ;  /* 0xb96000000f0a7446 */ /* 0x0c0fe40007800912 */
[----:B------:R-:W-:Y:S02]  /*0b20*/  ISETP.GE.U32.AND P0, PT, R15, R18, PT ;  /* 0x000000120f00720c */ /* 0x000fe40003f06070 */
[----:B------:R-:W-:Y:S02]  /*0b30*/  VIMNMX R10, PT, PT, R10, 0x46a00000, PT ;  /* 0x46a000000a0a7848 */ /* 0x000fe40003fe0100 */
[----:B------:R-:W-:Y:S01]  /*0b40*/  SEL R11, R16, 0x63400000, !P0 ;  /* 0x63400000100b7807 */ /* 0x000fe20004000000 */
[----:B------:R-:W-:-:S04]  /*0b50*/  IMAD.MOV.U32 R16, RZ, RZ, RZ ;  /* 0x000000ffff107224 */ /* 0x000fc800078e00ff */
[----:B------:R-:W-:-:S04]  /*0b60*/  IMAD.IADD R10, R10, 0x1, -R11 ;  /* 0x000000010a0a7824 */ /* 0x000fc800078e0a0b */
[----:B------:R-:W-:-:S06]  /*0b70*/  VIADD R17, R10, 0x7fe00000 ;  /* 0x7fe000000a117836 */ /* 0x000fcc0000000000 */
[----:B------:R-:W-:-:S10]  /*0b80*/  DMUL R18, R22, R16 ;  /* 0x0000001016127228 */ /* 0x000fd40000000000 */
[----:B------:R-:W-:-:S13]  /*0b90*/  FSETP.GTU.AND P0, PT, |R19|, 1.469367938527859385e-39, PT ;  /* 0x001000001300780b */ /* 0x000fda0003f0c200 */
[----:B------:R-:W-:Y:S05]  /*0ba0*/  @P0 BRA `(.L_x_10) ;  /* 0x0000000000940947 */ /* 0x000fea0003800000 */
[----:B------:R-:W-:Y:S01]  /*0bb0*/  DFMA R8, R22, -R8, R12 ;  /* 0x800000081608722b */ /* 0x000fe2000000000c */
[----:B------:R-:W-:-:S09]  /*0bc0*/  IMAD.MOV.U32 R16, RZ, RZ, RZ ;  /* 0x000000ffff107224 */ /* 0x000fd200078e00ff */
[C---:B------:R-:W-:Y:S02]  /*0bd0*/  FSETP.NEU.AND P0, PT, R9.reuse, RZ, PT ;  /* 0x000000ff0900720b */ /* 0x040fe40003f0d000 */
[----:B------:R-:W-:-:S04]  /*0be0*/  LOP3.LUT R11, R9, 0x80000000, R7, 0x48, !PT ;  /* 0x80000000090b7812 */ /* 0x000fc800078e4807 */
[----:B------:R-:W-:-:S07]  /*0bf0*/  LOP3.LUT R17, R11, R17, RZ, 0xfc, !PT ;  /* 0x000000110b117212 */ /* 0x000fce00078efcff */
[----:B------:R-:W-:Y:S05]  /*0c00*/  @!P0 BRA `(.L_x_10) ;  /* 0x00000000007c8947 */ /* 0x000fea0003800000 */
[----:B------:R-:W-:Y:S01]  /*0c10*/  IMAD.MOV R7, RZ, RZ, -R10 ;  /* 0x000000ffff077224 */ /* 0x000fe200078e0a0a */
[----:B------:R-:W-:Y:S01]  /*0c20*/  MOV R6, RZ ;  /* 0x000000ff00067202 */ /* 0x000fe20000000f00 */
[----:B------:R-:W-:-:S05]  /*0c30*/  DMUL.RP R16, R22, R16 ;  /* 0x0000001016107228 */ /* 0x000fca0000008000 */
[----:B------:R-:W-:-:S05]  /*0c40*/  DFMA R6, R18, -R6, R22 ;  /* 0x800000061206722b */ /* 0x000fca0000000016 */
[----:B------:R-:W-:Y:S02]  /*0c50*/  LOP3.LUT R11, R17, R11, RZ, 0x3c, !PT ;  /* 0x0000000b110b7212 */ /* 0x000fe400078e3cff */
[----:B------:R-:W-:-:S04]  /*0c60*/  IADD3 R6, PT, PT, -R10, -0x43300000, RZ ;  /* 0xbcd000000a067810 */ /* 0x000fc80007ffe1ff */
[----:B------:R-:W-:-:S04]  /*0c70*/  FSETP.NEU.AND P0, PT, |R7|, R6, PT ;  /* 0x000000060700720b */ /* 0x000fc80003f0d200 */
[----:B------:R-:W-:Y:S02]  /*0c80*/  FSEL R18, R16, R18, !P0 ;  /* 0x0000001210127208 */ /* 0x000fe40004000000 */
[----:B------:R-:W-:Y:S01]  /*0c90*/  FSEL R19, R11, R19, !P0 ;  /* 0x000000130b137208 */ /* 0x000fe20004000000 */
[----:B------:R-:W-:Y:S06]  /*0ca0*/  BRA `(.L_x_10) ;  /* 0x0000000000547947 */ /* 0x000fec0003800000 */
.L_x_9:
[----:B------:R-:W-:-:S14]  /*0cb0*/  DSETP.NAN.AND P0, PT, R10, R10, PT ;  /* 0x0000000a0a00722a */ /* 0x000fdc0003f08000 */
[----:B------:R-:W-:Y:S05]  /*0cc0*/  @P0 BRA `(.L_x_11) ;  /* 0x0000000000440947 */ /* 0x000fea0003800000 */
[----:B------:R-:W-:-:S14]  /*0cd0*/  DSETP.NAN.AND P0, PT, R6, R6, PT ;  /* 0x000000060600722a */ /* 0x000fdc0003f08000 */
[----:B------:R-:W-:Y:S05]  /*0ce0*/  @P0 BRA `(.L_x_12) ;  /* 0x0000000000300947 */ /* 0x000fea0003800000 */
[----:B------:R-:W-:Y:S01]  /*0cf0*/  ISETP.NE.AND P0, PT, R17, R24, PT ;  /* 0x000000181100720c */ /* 0x000fe20003f05270 */
[----:B------:R-:W-:Y:S02]  /*0d00*/  IMAD.MOV.U32 R18, RZ, RZ, 0x0 ;  /* 0x00000000ff127424 */ /* 0x000fe400078e00ff */
[----:B------:R-:W-:-:S10]  /*0d10*/  IMAD.MOV.U32 R19, RZ, RZ, -0x80000 ;  /* 0xfff80000ff137424 */ /* 0x000fd400078e00ff */
[----:B------:R-:W-:Y:S05]  /*0d20*/  @!P0 BRA `(.L_x_10) ;  /* 0x0000000000348947 */ /* 0x000fea0003800000 */
[----:B------:R-:W-:Y:S02]  /*0d30*/  ISETP.NE.AND P0, PT, R17, 0x7ff00000, PT ;  /* 0x7ff000001100780c */ /* 0x000fe40003f05270 */
[----:B------:R-:W-:Y:S02]  /*0d40*/  LOP3.LUT R19, R11, 0x80000000, R7, 0x48, !PT ;  /* 0x800000000b137812 */ /* 0x000fe400078e4807 */
[----:B------:R-:W-:-:S13]  /*0d50*/  ISETP.EQ.OR P0, PT, R24, RZ, !P0 ;  /* 0x000000ff1800720c */ /* 0x000fda0004702670 */
[----:B------:R-:W-:Y:S01]  /*0d60*/  @P0 LOP3.LUT R6, R19, 0x7ff00000, RZ, 0xfc, !PT ;  /* 0x7ff0000013060812 */ /* 0x000fe200078efcff */
[----:B------:R-:W-:Y:S02]  /*0d70*/  @!P0 IMAD.MOV.U32 R18, RZ, RZ, RZ ;  /* 0x000000ffff128224 */ /* 0x000fe400078e00ff */
[----:B------:R-:W-:Y:S02]  /*0d80*/  @P0 IMAD.MOV.U32 R18, RZ, RZ, RZ ;  /* 0x000000ffff120224 */ /* 0x000fe400078e00ff */
[----:B------:R-:W-:Y:S01]  /*0d90*/  @P0 IMAD.MOV.U32 R19, RZ, RZ, R6 ;  /* 0x000000ffff130224 */ /* 0x000fe200078e0006 */
[----:B------:R-:W-:Y:S06]  /*0da0*/  BRA `(.L_x_10) ;  /* 0x0000000000147947 */ /* 0x000fec0003800000 */
.L_x_12:
[----:B------:R-:W-:Y:S02]  /*0db0*/  LOP3.LUT R19, R7, 0x80000, RZ, 0xfc, !PT ;  /* 0x0008000007137812 */ /* 0x000fe400078efcff */
[----:B------:R-:W-:Y:S01]  /*0dc0*/  MOV R18, R6 ;  /* 0x0000000600127202 */ /* 0x000fe20000000f00 */
[----:B------:R-:W-:Y:S06]  /*0dd0*/  BRA `(.L_x_10) ;  /* 0x0000000000087947 */ /* 0x000fec0003800000 */
.L_x_11:
[----:B------:R-:W-:Y:S01]  /*0de0*/  LOP3.LUT R19, R11, 0x80000, RZ, 0xfc, !PT ;  /* 0x000800000b137812 */ /* 0x000fe200078efcff */
[----:B------:R-:W-:-:S07]  /*0df0*/  IMAD.MOV.U32 R18, RZ, RZ, R10 ;  /* 0x000000ffff127224 */ /* 0x000fce00078e000a */
.L_x_10:
[----:B------:R-:W-:Y:S05]  /*0e00*/  BSYNC.RECONVERGENT B1 ;  /* 0x0000000000017941 */ /* 0x000fea0003800200 */
.L_x_8:
[----:B------:R-:W-:Y:S02]  /*0e10*/  IMAD.MOV.U32 R15, RZ, RZ, 0x0 ;  /* 0x00000000ff0f7424 */ /* 0x000fe400078e00ff */
[----:B------:R-:W-:Y:S02]  /*0e20*/  IMAD.MOV.U32 R6, RZ, RZ, R18 ;  /* 0x000000ffff067224 */ /* 0x000fe400078e0012 */
[----:B------:R-:W-:Y:S01]  /*0e30*/  IMAD.MOV.U32 R7, RZ, RZ, R19 ;  /* 0x000000ffff077224 */ /* 0x000fe200078e0013 */
[----:B------:R-:W-:Y:S06]  /*0e40*/  RET.REL.NODEC R14 `(_Z3rk4PfS_S_S_S_ii) ;  /* 0xfffffff00e6c7950 */ /* 0x000fec0003c3ffff */
.L_x_13:
[----:B------:R-:W-:-:S00]  /*0e50*/  BRA `(.L_x_13) ;  /* 0xfffffffc00fc7947 */ /* 0x000fc0000383ffff */
[----:B------:R-:W-:-:S00]  /*0e60*/  NOP ;  /* 0x0000000000007918 */ /* 0x000fc00000000000 */
        /* <DEDUP_REMOVED lines=9> */
.L_x_98:


//--------------------- .text._Z15rk4_tempstoragePfS_S_fii --------------------------
	.section	.text._Z15rk4_tempstoragePfS_S_fii,"ax",@progbits
	.align	128
        .global         _Z15rk4_tempstoragePfS_S_fii
        .type           _Z15rk4_tempstoragePfS_S_fii,@function
        .size           _Z15rk4_tempstoragePfS_S_fii,(.L_x_104 - _Z15rk4_tempstoragePfS_S_fii)
        .other          _Z15rk4_tempstoragePfS_S_fii,@"STO_CUDA_ENTRY STV_DEFAULT"
_Z15rk4_tempstoragePfS_S_fii:
.text._Z15rk4_tempstoragePfS_S_fii:
[----:B------:R-:W-:Y:S01]  /*0000*/  LDC R1, c[0x0][0x37c] ;  /* 0x0000df00ff017b82 */ /* 0x000fe20000000800 */
[----:B------:R-:W0:Y:S01]  /*0010*/  S2R R9, SR_CTAID.X ;  /* 0x0000000000097919 */ /* 0x000e220000002500 */
[----:B------:R-:W1:Y:S01]  /*0020*/  LDCU UR4, c[0x0][0x3a0] ;  /* 0x00007400ff0477ac */ /* 0x000e620008000800 */
[----:B------:R-:W0:Y:S01]  /*0030*/  S2R R0, SR_TID.X ;  /* 0x0000000000007919 */ /* 0x000e220000002100 */
[----:B------:R-:W1:Y:S01]  /*0040*/  LDCU UR5, c[0x0][0x39c] ;  /* 0x00007380ff0577ac */ /* 0x000e620008000800 */
[----:B------:R-:W0:Y:S01]  /*0050*/  LDCU UR6, c[0x0][0x360] ;  /* 0x00006c00ff0677ac */ /* 0x000e220008000800 */
[----:B-1----:R-:W-:Y:S01]  /*0060*/  UIMAD UR4, UR4, UR5, URZ ;  /* 0x00000005040472a4 */ /* 0x002fe2000f8e02ff */
[----:B0-----:R-:W-:-:S05]  /*0070*/  IMAD R9, R9, UR6, R0 ;  /* 0x0000000609097c24 */ /* 0x001fca000f8e0200 */
[----:B------:R-:W-:-:S13]  /*0080*/  ISETP.GE.AND P0, PT, R9, UR4, PT ;  /* 0x0000000409007c0c */ /* 0x000fda000bf06270 */
[----:B------:R-:W-:Y:S05]  /*0090*/  @P0 EXIT ;  /* 0x000000000000094d */ /* 0x000fea0003800000 */
[----:B------:R-:W0:Y:S01]  /*00a0*/  LDC.64 R2, c[0x0][0x380] ;  /* 0x0000e000ff027b82 */ /* 0x000e220000000a00 */
[----:B------:R-:W1:Y:S01]  /*00b0*/  LDCU.64 UR4, c[0x0][0x358] ;  /* 0x00006b00ff0477ac */ /* 0x000e620008000a00 */
[----:B------:R-:W2:Y:S06]  /*00c0*/  LDCU UR6, c[0x0][0x398] ;  /* 0x00007300ff0677ac */ /* 0x000eac0008000800 */
[----:B------:R-:W3:Y:S08]  /*00d0*/  LDC.64 R4, c[0x0][0x390] ;  /* 0x0000e400ff047b82 */ /* 0x000ef00000000a00 */
[----:B------:R-:W4:Y:S01]  /*00e0*/  LDC.64 R6, c[0x0][0x388] ;  /* 0x0000e200ff067b82 */ /* 0x000f220000000a00 */
[----:B0-----:R-:W-:-:S06]  /*00f0*/  IMAD.WIDE R2, R9, 0x4, R2 ;  /* 0x0000000409027825 */ /* 0x001fcc00078e0202 */
[----:B-1----:R-:W2:Y:S01]  /*0100*/  LDG.E R2, desc[UR4][R2.64] ;  /* 0x0000000402027981 */ /* 0x002ea2000c1e1900 */
[----:B---3--:R-:W-:-:S06]  /*0110*/  IMAD.WIDE R4, R9, 0x4, R4 ;  /* 0x0000000409047825 */ /* 0x008fcc00078e0204 */
[----:B------:R-:W2:Y:S01]  /*0120*/  LDG.E R5, desc[UR4][R4.64] ;  /* 0x0000000404057981 */ /* 0x000ea2000c1e1900 */
[----:B----4-:R-:W-:-:S04]  /*0130*/  IMAD.WIDE R6, R9, 0x4, R6 ;  /* 0x0000000409067825 */ /* 0x010fc800078e0206 */
[----:B--2---:R-:W-:-:S05]  /*0140*/  FFMA R9, R5, UR6, R2 ;  /* 0x0000000605097c23 */ /* 0x004fca0008000002 */
[----:B------:R-:W-:Y:S01]  /*0150*/  STG.E desc[UR4][R6.64], R9 ;  /* 0x0000000906007986 */ /* 0x000fe2000c101904 */
[----:B------:R-:W-:Y:S05]  /*0160*/  EXIT ;  /* 0x000000000000794d */ /* 0x000fea0003800000 */
.L_x_14:
        /* <DEDUP_REMOVED lines=9> */
.L_x_104:


//--------------------- .text._Z8eval_rhsPfS_S_S_PiS0_S0_S0_S_fiii --------------------------
	.section	.text._Z8eval_rhsPfS_S_S_PiS0_S0_S0_S_fiii,"ax",@progbits
	.align	128
        .global         _Z8eval_rhsPfS_S_S_PiS0_S0_S0_S_fiii
        .type           _Z8eval_rhsPfS_S_S_PiS0_S0_S0_S_fiii,@function
        .size           _Z8eval_rhsPfS_S_S_PiS0_S0_S0_S_fiii,(.L_x_99 - _Z8eval_rhsPfS_S_S_PiS0_S0_S0_S_fiii)
        .other          _Z8eval_rhsPfS_S_S_PiS0_S0_S0_S_fiii,@"STO_CUDA_ENTRY STV_DEFAULT"
_Z8eval_rhsPfS_S_S_PiS0_S0_S0_S_fiii:
.text._Z8eval_rhsPfS_S_S_PiS0_S0_S0_S_fiii:
[----:B------:R-:W-:Y:S01]  /*0000*/  LDC R1, c[0x0][0x37c] ;  /* 0x0000df00ff017b82 */ /* 0x000fe20000000800 */
[----:B------:R-:W0:Y:S01]  /*0010*/  S2R R0, SR_CTAID.X ;  /* 0x0000000000007919 */ /* 0x000e220000002500 */
[----:B------:R-:W0:Y:S01]  /*0020*/  LDCU UR4, c[0x0][0x360] ;  /* 0x00006c00ff0477ac */ /* 0x000e220008000800 */
[----:B------:R-:W0:Y:S01]  /*0030*/  S2R R3, SR_TID.X ;  /* 0x0000000000037919 */ /* 0x000e220000002100 */
[----:B------:R-:W1:Y:S01]  /*0040*/  LDCU UR5, c[0x0][0x3d4] ;  /* 0x00007a80ff0577ac */ /* 0x000e620008000800 */
[----:B0-----:R-:W-:-:S05]  /*0050*/  IMAD R0, R0, UR4, R3 ;  /* 0x0000000400007c24 */ /* 0x001fca000f8e0203 */
[----:B-1----:R-:W-:-:S13]  /*0060*/  ISETP.GE.AND P0, PT, R0, UR5, PT ;  /* 0x0000000500007c0c */ /* 0x002fda000bf06270 */
[----:B------:R-:W-:Y:S05]  /*0070*/  @P0 EXIT ;  /* 0x000000000000094d */ /* 0x000fea0003800000 */
[----:B------:R-:W0:Y:S02]  /*0080*/  LDC R2, c[0x0][0x3cc] ;  /* 0x0000f300ff027b82 */ /* 0x000e240000000800 */
[----:B0-----:R-:W-:-:S13]  /*0090*/  ISETP.GE.AND P0, PT, R2, 0x1, PT ;  /* 0x000000010200780c */ /* 0x001fda0003f06270 */
[----:B------:R-:W-:Y:S05]  /*00a0*/  @!P0 EXIT ;  /* 0x000000000000894d */ /* 0x000fea0003800000 */
[----:B------:R-:W0:Y:S01]  /*00b0*/  LDC.64 R6, c[0x0][0x3c0] ;  /* 0x0000f000ff067b82 */ /* 0x000e220000000a00 */
[----:B------:R-:W1:Y:S07]  /*00c0*/  LDCU.64 UR6, c[0x0][0x358] ;  /* 0x00006b00ff0677ac */ /* 0x000e6e0008000a00 */
[----:B------:R-:W2:Y:S08]  /*00d0*/  LDC.64 R4, c[0x0][0x3b0] ;  /* 0x0000ec00ff047b82 */ /* 0x000eb00000000a00 */
[----:B------:R-:W3:Y:S01]  /*00e0*/  LDC.64 R10, c[0x0][0x3a8] ;  /* 0x0000ea00ff0a7b82 */ /* 0x000ee20000000a00 */
[----:B0-----:R-:W-:-:S07]  /*00f0*/  IMAD.WIDE R6, R0, 0x4, R6 ;  /* 0x0000000400067825 */ /* 0x001fce00078e0206 */
[----:B------:R-:W0:Y:S01]  /*0100*/  LDC.64 R8, c[0x0][0x3a0] ;  /* 0x0000e800ff087b82 */ /* 0x000e220000000a00 */
[----:B-1----:R-:W4:Y:S01]  /*0110*/  LDG.E R12, desc[UR6][R6.64] ;  /* 0x00000006060c7981 */ /* 0x002f22000c1e1900 */
[----:B--2---:R-:W-:-:S06]  /*0120*/  IMAD.WIDE R4, R0, 0x4, R4 ;  /* 0x0000000400047825 */ /* 0x004fcc00078e0204 */
[----:B------:R-:W5:Y:S01]  /*0130*/  LDG.E R4, desc[UR6][R4.64] ;  /* 0x0000000604047981 */ /* 0x000f62000c1e1900 */
[----:B---3--:R-:W-:-:S05]  /*0140*/  IMAD.WIDE R10, R0, 0x4, R10 ;  /* 0x00000004000a7825 */ /* 0x008fca00078e020a */
[----:B------:R-:W5:Y:S01]  /*0150*/  LDG.E R3, desc[UR6][R10.64] ;  /* 0x000000060a037981 */ /* 0x000f62000c1e1900 */
[----:B0-----:R-:W-:Y:S01]  /*0160*/  IMAD.WIDE R8, R0, 0x4, R8 ;  /* 0x0000000400087825 */ /* 0x001fe200078e0208 */
[----:B------:R-:W-:Y:S04]  /*0170*/  BSSY.RECONVERGENT B0, `(.L_x_15) ;  /* 0x0000012000007945 */ /* 0x000fe80003800200 */
[----:B------:R0:W5:Y:S01]  /*0180*/  LDG.E R2, desc[UR6][R8.64] ;  /* 0x0000000608027981 */ /* 0x000162000c1e1900 */
[----:B----4-:R-:W1:Y:S08]  /*0190*/  F2F.F64.F32 R12, R12 ;  /* 0x0000000c000c7310 */ /* 0x010e700000201800 */
[----:B-1----:R-:W1:Y:S01]  /*01a0*/  MUFU.RCP64H R7, R13 ;  /* 0x0000000d00077308 */ /* 0x002e620000001800 */
[----:B------:R-:W-:-:S06]  /*01b0*/  IADD3 R6, PT, PT, R13, 0x300402, RZ ;  /* 0x003004020d067810 */ /* 0x000fcc0007ffe0ff */
[----:B-1----:R-:W-:-:S08]  /*01c0*/  DFMA R14, -R12, R6, 1 ;  /* 0x3ff000000c0e742b */ /* 0x002fd00000000106 */
[----:B------:R-:W-:Y:S01]  /*01d0*/  DFMA R14, R14, R14, R14 ;  /* 0x0000000e0e0e722b */ /* 0x000fe2000000000e */
[----:B------:R-:W-:-:S07]  /*01e0*/  FSETP.GEU.AND P0, PT, |R6|, 5.8789094863358348022e-39, PT ;  /* 0x004004020600780b */ /* 0x000fce0003f0e200 */
[----:B------:R-:W-:-:S08]  /*01f0*/  DFMA R14, R6, R14, R6 ;  /* 0x0000000e060e722b */ /* 0x000fd00000000006 */
[----:B------:R-:W-:-:S08]  /*0200*/  DFMA R16, -R12, R14, 1 ;  /* 0x3ff000000c10742b */ /* 0x000fd0000000010e */
[----:B0-----:R-:W-:Y:S01]  /*0210*/  DFMA R8, R14, R16, R14 ;  /* 0x000000100e08722b */ /* 0x001fe2000000000e */
[----:B------:R-:W-:Y:S10]  /*0220*/  @P0 BRA `(.L_x_16) ;  /* 0x0000000000180947 */ /* 0x000ff40003800000 */
[----:B------:R-:W-:Y:S02]  /*0230*/  LOP3.LUT R5, R13, 0x7fffffff, RZ, 0xc0, !PT ;  /* 0x7fffffff0d057812 */ /* 0x000fe400078ec0ff */
[----:B------:R-:W-:Y:S02]  /*0240*/  MOV R8, 0x270 ;  /* 0x0000027000087802 */ /* 0x000fe40000000f00 */
[----:B------:R-:W-:-:S07]  /*0250*/  IADD3 R5, PT, PT, R5, -0x100000, RZ ;  /* 0xfff0000005057810 */ /* 0x000fce0007ffe0ff */
[----:B-----5:R-:W-:Y:S05]  /*0260*/  CALL.REL.NOINC `($__internal_1_$__cuda_sm20_dblrcp_rn_slowpath_v3) ;  /* 0x0000000800707944 */ /* 0x020fea0003c00000 */
[----:B------:R-:W-:Y:S02]  /*0270*/  MOV R8, R10 ;  /* 0x0000000a00087202 */ /* 0x000fe40000000f00 */
[----:B------:R-:W-:-:S07]  /*0280*/  MOV R9, R11 ;  /* 0x0000000b00097202 */ /* 0x000fce0000000f00 */
.L_x_16:
[----:B------:R-:W-:Y:S05]  /*0290*/  BSYNC.RECONVERGENT B0 ;  /* 0x0000000000007941 */ /* 0x000fea0003800200 */
.L_x_15:
[----:B------:R-:W0:Y:S01]  /*02a0*/  LDCU.64 UR4, c[0x0][0x3c8] ;  /* 0x00007900ff0477ac */ /* 0x000e220008000a00 */
[----:B------:R-:W1:Y:S01]  /*02b0*/  LDC.64 R14, c[0x0][0x3b8] ;  /* 0x0000ee00ff0e7b82 */ /* 0x000e620000000a00 */
[----:B0-----:R-:W0:Y:S01]  /*02c0*/  F2F.F64.F32 R6, UR4 ;  /* 0x0000000400067d10 */ /* 0x001e220008201800 */
[----:B------:R-:W-:Y:S01]  /*02d0*/  UISETP.NE.AND UP0, UPT, UR5, 0x1, UPT ;  /* 0x000000010500788c */ /* 0x000fe2000bf05270 */
[----:B------:R-:W-:Y:S01]  /*02e0*/  UMOV UR4, URZ ;  /* 0x000000ff00047c82 */ /* 0x000fe20008000000 */
[----:B-1---5:R-:W-:-:S04]  /*02f0*/  IMAD.WIDE R10, R2, 0x4, R14 ;  /* 0x00000004020a7825 */ /* 0x022fc800078e020e */
[----:B------:R-:W-:Y:S01]  /*0300*/  IMAD.WIDE R12, R3, 0x4, R14 ;  /* 0x00000004030c7825 */ /* 0x000fe200078e020e */
[----:B0-----:R-:W-:-:S03]  /*0310*/  DMUL R8, R6, R8 ;  /* 0x0000000806087228 */ /* 0x001fc60000000000 */
[----:B------:R-:W-:Y:S01]  /*0320*/  IMAD.WIDE R14, R4, 0x4, R14 ;  /* 0x00000004040e7825 */ /* 0x000fe200078e020e */
[----:B------:R-:W-:Y:S07]  /*0330*/  BRA.U !UP0, `(.L_x_17) ;  /* 0x00000005086c7547 */ /* 0x000fee000b800000 */
[----:B------:R-:W0:Y:S01]  /*0340*/  LDCU UR8, c[0x0][0x3d0] ;  /* 0x00007a00ff0877ac */ /* 0x000e220008000800 */
[----:B------:R-:W-:Y:S02]  /*0350*/  MOV R5, R0 ;  /* 0x0000000000057202 */ /* 0x000fe40000000f00 */
[----:B------:R-:W-:Y:S01]  /*0360*/  MOV R7, R4 ;  /* 0x0000000400077202 */ /* 0x000fe20000000f00 */
[----:B------:R-:W-:Y:S01]  /*0370*/  ULOP3.LUT UR4, UR5, 0x7ffffffe, URZ, 0xc0, !UPT ;  /* 0x7ffffffe05047892 */ /* 0x000fe2000f8ec0ff */
[----:B------:R-:W-:Y:S02]  /*0380*/  MOV R22, R3 ;  /* 0x0000000300167202 */ /* 0x000fe40000000f00 */
[----:B------:R-:W-:Y:S01]  /*0390*/  MOV R25, R2 ;  /* 0x0000000200197202 */ /* 0x000fe20000000f00 */
[----:B------:R-:W-:Y:S01]  /*03a0*/  UIADD3 UR5, UPT, UPT, -UR4, URZ, URZ ;  /* 0x000000ff04057290 */ /* 0x000fe2000fffe1ff */
[----:B0-----:R-:W-:Y:S02]  /*03b0*/  IADD3 R24, PT, PT, R4, UR8, RZ ;  /* 0x0000000804187c10 */ /* 0x001fe4000fffe0ff */
[----:B------:R-:W-:-:S02]  /*03c0*/  IADD3 R23, PT, PT, R3, UR8, RZ ;  /* 0x0000000803177c10 */ /* 0x000fc4000fffe0ff */
[----:B------:R-:W-:-:S07]  /*03d0*/  IADD3 R6, PT, PT, R2, UR8, RZ ;  /* 0x0000000802067c10 */ /* 0x000fce000fffe0ff */
.L_x_18:
[----:B0-----:R-:W2:Y:S04]  /*03e0*/  LDG.E R17, desc[UR6][R10.64] ;  /* 0x000000060a117981 */ /* 0x001ea8000c1e1900 */
[----:B------:R-:W3:Y:S04]  /*03f0*/  LDG.E R19, desc[UR6][R12.64] ;  /* 0x000000060c137981 */ /* 0x000ee8000c1e1900 */
[----:B------:R-:W4:Y:S01]  /*0400*/  LDG.E R21, desc[UR6][R14.64] ;  /* 0x000000060e157981 */ /* 0x000f22000c1e1900 */
[C---:B--2---:R-:W-:Y:S02]  /*0410*/  ISETP.NE.AND P0, PT, R0.reuse, R17, PT ;  /* 0x000000110000720c */ /* 0x044fe40003f05270 */
[----:B---3--:R-:W-:-:S11]  /*0420*/  ISETP.NE.AND P1, PT, R0, R19, PT ;  /* 0x000000130000720c */ /* 0x008fd60003f25270 */
[----:B------:R-:W0:Y:S01]  /*0430*/  @!P0 LDC.64 R16, c[0x0][0x390] ;  /* 0x0000e400ff108b82 */ /* 0x000e220000000a00 */
[----:B----4-:R-:W-:Y:S01]  /*0440*/  ISETP.NE.AND P2, PT, R0, R21, PT ;  /* 0x000000150000720c */ /* 0x010fe20003f45270 */
[----:B0-----:R-:W-:-:S06]  /*0450*/  @!P0 IMAD.WIDE R18, R25, 0x4, R16 ;  /* 0x0000000419128825 */ /* 0x001fcc00078e0210 */
[----:B------:R-:W0:Y:S01]  /*0460*/  @!P1 LDC.64 R16, c[0x0][0x390] ;  /* 0x0000e400ff109b82 */ /* 0x000e220000000a00 */
[----:B------:R1:W2:Y:S07]  /*0470*/  @!P0 LDG.E R26, desc[UR6][R18.64] ;  /* 0x00000006121a8981 */ /* 0x0002ae000c1e1900 */
[----:B-1----:R-:W1:Y:S01]  /*0480*/  LDC.64 R18, c[0x0][0x388] ;  /* 0x0000e200ff127b82 */ /* 0x002e620000000a00 */
[----:B0-----:R-:W-:-:S05]  /*0490*/  @!P1 IMAD.WIDE R16, R22, 0x4, R16 ;  /* 0x0000000416109825 */ /* 0x001fca00078e0210 */
[----:B------:R0:W3:Y:S02]  /*04a0*/  @!P1 LDG.E R21, desc[UR6][R16.64] ;  /* 0x0000000610159981 */ /* 0x0000e4000c1e1900 */
[----:B0-----:R-:W0:Y:S02]  /*04b0*/  @!P2 LDC.64 R16, c[0x0][0x390] ;  /* 0x0000e400ff10ab82 */ /* 0x001e240000000a00 */
[----:B0-----:R-:W-:-:S05]  /*04c0*/  @!P2 IMAD.WIDE R16, R7, 0x4, R16 ;  /* 0x000000040710a825 */ /* 0x001fca00078e0210 */
[----:B------:R0:W4:Y:S02]  /*04d0*/  @!P2 LDG.E R20, desc[UR6][R16.64] ;  /* 0x000000061014a981 */ /* 0x000124000c1e1900 */
[----:B0-----:R-:W0:Y:S02]  /*04e0*/  @P0 LDC.64 R16, c[0x0][0x398] ;  /* 0x0000e600ff100b82 */ /* 0x001e240000000a00 */
[----:B0-----:R-:W-:-:S04]  /*04f0*/  @P0 IMAD.WIDE R16, R25, 0x4, R16 ;  /* 0x0000000419100825 */ /* 0x001fc800078e0210 */
[----:B-1----:R-:W-:-:S05]  /*0500*/  IMAD.WIDE R18, R5, 0x4, R18 ;  /* 0x0000000405127825 */ /* 0x002fca00078e0212 */
[----:B------:R-:W2:Y:S04]  /*0510*/  LDG.E R27, desc[UR6][R18.64] ;  /* 0x00000006121b7981 */ /* 0x000ea8000c1e1900 */
[----:B------:R0:W2:Y:S02]  /*0520*/  @P0 LDG.E R26, desc[UR6][R16.64] ;  /* 0x00000006101a0981 */ /* 0x0000a4000c1e1900 */
[----:B0-----:R-:W0:Y:S02]  /*0530*/  @P1 LDC.64 R16, c[0x0][0x398] ;  /* 0x0000e600ff101b82 */ /* 0x001e240000000a00 */
[----:B0-----:R-:W-:-:S05]  /*0540*/  @P1 IMAD.WIDE R16, R22, 0x4, R16 ;  /* 0x0000000416101825 */ /* 0x001fca00078e0210 */
[----:B------:R0:W3:Y:S02]  /*0550*/  @P1 LDG.E R21, desc[UR6][R16.64] ;  /* 0x0000000610151981 */ /* 0x0000e4000c1e1900 */
[----:B0-----:R-:W0:Y:S02]  /*0560*/  @P2 LDC.64 R16, c[0x0][0x398] ;  /* 0x0000e600ff102b82 */ /* 0x001e240000000a00 */
[----:B0-----:R-:W-:-:S05]  /*0570*/  @P2 IMAD.WIDE R16, R7, 0x4, R16 ;  /* 0x0000000407102825 */ /* 0x001fca00078e0210 */
[----:B------:R-:W4:Y:S01]  /*0580*/  @P2 LDG.E R20, desc[UR6][R16.64] ;  /* 0x0000000610142981 */ /* 0x000f22000c1e1900 */
[----:B--2---:R-:W-:-:S04]  /*0590*/  FADD R26, R27, R26 ;  /* 0x0000001a1b1a7221 */ /* 0x004fc80000000000 */
[----:B---3--:R-:W-:-:S04]  /*05a0*/  FADD R21, R26, R21 ;  /* 0x000000151a157221 */ /* 0x008fc80000000000 */
[----:B----4-:R-:W-:Y:S02]  /*05b0*/  FADD R28, R21, R20 ;  /* 0x00000014151c7221 */ /* 0x010fe40000000000 */
[----:B------:R-:W0:Y:S02]  /*05c0*/  LDC.64 R20, c[0x0][0x380] ;  /* 0x0000e000ff147b82 */ /* 0x000e240000000a00 */
[----:B------:R-:W1:Y:S02]  /*05d0*/  F2F.F64.F32 R16, R28 ;  /* 0x0000001c00107310 */ /* 0x000e640000201800 */
[----:B-1----:R-:W-:-:S06]  /*05e0*/  DMUL R16, R8, R16 ;  /* 0x0000001008107228 */ /* 0x002fcc0000000000 */
[----:B------:R1:W2:Y:S01]  /*05f0*/  F2F.F32.F64 R29, R16 ;  /* 0x00000010001d7310 */ /* 0x0002a20000301000 */
[----:B0-----:R-:W-:-:S03]  /*0600*/  IMAD.WIDE R20, R5, 0x4, R20 ;  /* 0x0000000405147825 */ /* 0x001fc600078e0214 */
[----:B-1----:R-:W0:Y:S02]  /*0610*/  LDC.64 R16, c[0x0][0x3d0] ;  /* 0x0000f400ff107b82 */ /* 0x002e240000000a00 */
[----:B--2---:R1:W-:Y:S04]  /*0620*/  STG.E desc[UR6][R20.64], R29 ;  /* 0x0000001d14007986 */ /* 0x0043e8000c101906 */
[----:B------:R-:W2:Y:S01]  /*0630*/  LDG.E R27, desc[UR6][R10.64] ;  /* 0x000000060a1b7981 */ /* 0x000ea2000c1e1900 */
[C---:B0-----:R-:W-:Y:S02]  /*0640*/  LEA R5, R17.reuse, R5, 0x1 ;  /* 0x0000000511057211 */ /* 0x041fe400078e08ff */
[----:B--2---:R-:W-:Y:S01]  /*0650*/  ISETP.NE.AND P0, PT, R0, R27, PT ;  /* 0x0000001b0000720c */ /* 0x004fe20003f05270 */
[----:B------:R-:W-:-:S04]  /*0660*/  IMAD.WIDE R26, R17, 0x4, R18 ;  /* 0x00000004111a7825 */ /* 0x000fc800078e0212 */
[----:B------:R-:W-:Y:S02]  /*0670*/  IMAD.WIDE R18, R17, 0x4, R20 ;  /* 0x0000000411127825 */ /* 0x000fe400078e0214 */
[----:B------:R-:W2:Y:S04]  /*0680*/  LDG.E R17, desc[UR6][R12.64] ;  /* 0x000000060c117981 */ /* 0x000ea8000c1e1900 */
[----:B------:R-:W3:Y:S02]  /*0690*/  LDG.E R26, desc[UR6][R26.64] ;  /* 0x000000061a1a7981 */ /* 0x000ee4000c1e1900 */
[----:B-1----:R-:W0:Y:S02]  /*06a0*/  @P0 LDC.64 R20, c[0x0][0x398] ;  /* 0x0000e600ff140b82 */ /* 0x002e240000000a00 */
[----:B------:R-:W4:Y:S01]  /*06b0*/  LDG.E R27, desc[UR6][R14.64] ;  /* 0x000000060e1b7981 */ /* 0x000f22000c1e1900 */
[----:B0-----:R-:W-:-:S05]  /*06c0*/  @P0 IMAD.WIDE R20, R6, 0x4, R20 ;  /* 0x0000000406140825 */ /* 0x001fca00078e0214 */
[----:B------:R-:W3:Y:S01]  /*06d0*/  @P0 LDG.E R28, desc[UR6][R20.64] ;  /* 0x00000006141c0981 */ /* 0x000ee2000c1e1900 */
[----:B------:R-:W0:Y:S02]  /*06e0*/  @!P0 LDC.64 R20, c[0x0][0x390] ;  /* 0x0000e400ff148b82 */ /* 0x000e240000000a00 */
[----:B0-----:R-:W-:-:S05]  /*06f0*/  @!P0 IMAD.WIDE R20, R6, 0x4, R20 ;  /* 0x0000000406148825 */ /* 0x001fca00078e0214 */
[----:B------:R0:W3:Y:S01]  /*0700*/  @!P0 LDG.E R28, desc[UR6][R20.64] ;  /* 0x00000006141c8981 */ /* 0x0000e2000c1e1900 */
[----:B--2---:R-:W-:-:S13]  /*0710*/  ISETP.NE.AND P0, PT, R0, R17, PT ;  /* 0x000000110000720c */ /* 0x004fda0003f05270 */
[----:B0-----:R-:W0:Y:S02]  /*0720*/  @P0 LDC.64 R20, c[0x0][0x398] ;  /* 0x0000e600ff140b82 */ /* 0x001e240000000a00 */
[----:B0-----:R-:W-:-:S05]  /*0730*/  @P0 IMAD.WIDE R20, R23, 0x4, R20 ;  /* 0x0000000417140825 */ /* 0x001fca00078e0214 */
[----:B------:R-:W2:Y:S01]  /*0740*/  @P0 LDG.E R17, desc[UR6][R20.64] ;  /* 0x0000000614110981 */ /* 0x000ea2000c1e1900 */
[----:B------:R-:W0:Y:S02]  /*0750*/  @!P0 LDC.64 R20, c[0x0][0x390] ;  /* 0x0000e400ff148b82 */ /* 0x000e240000000a00 */
[----:B0-----:R-:W-:-:S05]  /*0760*/  @!P0 IMAD.WIDE R20, R23, 0x4, R20 ;  /* 0x0000000417148825 */ /* 0x001fca00078e0214 */
[----:B------:R0:W2:Y:S01]  /*0770*/  @!P0 LDG.E R17, desc[UR6][R20.64] ;  /* 0x0000000614118981 */ /* 0x0000a2000c1e1900 */
[----:B----4-:R-:W-:-:S13]  /*0780*/  ISETP.NE.AND P0, PT, R0, R27, PT ;  /* 0x0000001b0000720c */ /* 0x010fda0003f05270 */
[----:B0-----:R-:W0:Y:S02]  /*0790*/  @P0 LDC.64 R20, c[0x0][0x398] ;  /* 0x0000e600ff140b82 */ /* 0x001e240000000a00 */
[----:B0-----:R-:W-:-:S05]  /*07a0*/  @P0 IMAD.WIDE R20, R24, 0x4, R20 ;  /* 0x0000000418140825 */ /* 0x001fca00078e0214 */
[----:B------:R-:W4:Y:S01]  /*07b0*/  @P0 LDG.E R27, desc[UR6][R20.64] ;  /* 0x00000006141b0981 */ /* 0x000f22000c1e1900 */
[----:B------:R-:W0:Y:S02]  /*07c0*/  @!P0 LDC.64 R20, c[0x0][0x390] ;  /* 0x0000e400ff148b82 */ /* 0x000e240000000a00 */
[----:B0-----:R-:W-:-:S05]  /*07d0*/  @!P0 IMAD.WIDE R20, R24, 0x4, R20 ;  /* 0x0000000418148825 */ /* 0x001fca00078e0214 */
[----:B------:R-:W4:Y:S01]  /*07e0*/  @!P0 LDG.E R27, desc[UR6][R20.64] ;  /* 0x00000006141b8981 */ /* 0x000f22000c1e1900 */
[----:B---3--:R-:W-:-:S04]  /*07f0*/  FADD R26, R26, R28 ;  /* 0x0000001c1a1a7221 */ /* 0x008fc80000000000 */
[----:B--2---:R-:W-:Y:S01]  /*0800*/  FADD R26, R26, R17 ;  /* 0x000000111a1a7221 */ /* 0x004fe20000000000 */
[----:B------:R-:W-:-:S04]  /*0810*/  UIADD3 UR5, UPT, UPT, UR5, 0x2, URZ ;  /* 0x0000000205057890 */ /* 0x000fc8000fffe0ff */
[----:B------:R-:W-:Y:S01]  /*0820*/  UISETP.NE.AND UP0, UPT, UR5, URZ, UPT ;  /* 0x000000ff0500728c */ /* 0x000fe2000bf05270 */
[C---:B------:R-:W-:Y:S02]  /*0830*/  LEA R25, R16.reuse, R25, 0x1 ;  /* 0x0000001910197211 */ /* 0x040fe400078e08ff */
[C---:B------:R-:W-:Y:S02]  /*0840*/  LEA R22, R16.reuse, R22, 0x1 ;  /* 0x0000001610167211 */ /* 0x040fe400078e08ff */
[C---:B------:R-:W-:Y:S02]  /*0850*/  LEA R7, R16.reuse, R7, 0x1 ;  /* 0x0000000710077211 */ /* 0x040fe400078e08ff */
[C---:B------:R-:W-:Y:S02]  /*0860*/  LEA R6, R16.reuse, R6, 0x1 ;  /* 0x0000000610067211 */ /* 0x040fe400078e08ff */
[C---:B------:R-:W-:Y:S02]  /*0870*/  LEA R23, R16.reuse, R23, 0x1 ;  /* 0x0000001710177211 */ /* 0x040fe400078e08ff */
[----:B------:R-:W-:Y:S01]  /*0880*/  LEA R24, R16, R24, 0x1 ;  /* 0x0000001810187211 */ /* 0x000fe200078e08ff */
[----:B----4-:R-:W-:-:S04]  /*0890*/  FADD R26, R26, R27 ;  /* 0x0000001b1a1a7221 */ /* 0x010fc80000000000 */
[----:B------:R-:W0:Y:S02]  /*08a0*/  F2F.F64.F32 R20, R26 ;  /* 0x0000001a00147310 */ /* 0x000e240000201800 */
[----:B0-----:R-:W-:-:S06]  /*08b0*/  DMUL R20, R8, R20 ;  /* 0x0000001408147228 */ /* 0x001fcc0000000000 */
[----:B------:R-:W0:Y:S02]  /*08c0*/  F2F.F32.F64 R17, R20 ;  /* 0x0000001400117310 */ /* 0x000e240000301000 */
[----:B0-----:R0:W-:Y:S01]  /*08d0*/  STG.E desc[UR6][R18.64], R17 ;  /* 0x0000001112007986 */ /* 0x0011e2000c101906 */
[----:B------:R-:W-:Y:S05]  /*08e0*/  BRA.U UP0, `(.L_x_18) ;  /* 0xfffffff900bc7547 */ /* 0x000fea000b83ffff */
.L_x_17:
[----:B------:R-:W1:Y:S02]  /*08f0*/  LDC R5, c[0x0][0x3cc] ;  /* 0x0000f300ff057b82 */ /* 0x000e640000000800 */
[----:B-1----:R-:W-:-:S04]  /*0900*/  LOP3.LUT R5, R5, 0x1, RZ, 0xc0, !PT ;  /* 0x0000000105057812 */ /* 0x002fc800078ec0ff */
[----:B------:R-:W-:-:S13]  /*0910*/  ISETP.NE.U32.AND P0, PT, R5, 0x1, PT ;  /* 0x000000010500780c */ /* 0x000fda0003f05070 */
[----:B------:R-:W-:Y:S05]  /*0920*/  @P0 EXIT ;  /* 0x000000000000094d */ /* 0x000fea0003800000 */
[----:B------:R-:W2:Y:S01]  /*0930*/  LDG.E R11, desc[UR6][R10.64] ;  /* 0x000000060a0b7981 */ /* 0x000ea2000c1e1900 */
[----:B------:R-:W1:Y:S01]  /*0940*/  LDCU UR5, c[0x0][0x3d0] ;  /* 0x00007a00ff0577ac */ /* 0x000e620008000800 */
[----:B------:R-:W3:Y:S02]  /*0950*/  LDC R27, c[0x0][0x3d4] ;  /* 0x0000f500ff1b7b82 */ /* 0x000ee40000000800 */
[----:B------:R-:W4:Y:S04]  /*0960*/  LDG.E R13, desc[UR6][R12.64] ;  /* 0x000000060c0d7981 */ /* 0x000f28000c1e1900 */
[----:B------:R-:W5:Y:S01]  /*0970*/  LDG.E R15, desc[UR6][R14.64] ;  /* 0x000000060e0f7981 */ /* 0x000f62000c1e1900 */
[C---:B--2---:R-:W-:Y:S02]  /*0980*/  ISETP.NE.AND P0, PT, R0.reuse, R11, PT ;  /* 0x0000000b0000720c */ /* 0x044fe40003f05270 */
[----:B----4-:R-:W-:-:S02]  /*0990*/  ISETP.NE.AND P1, PT, R0, R13, PT ;  /* 0x0000000d0000720c */ /* 0x010fc40003f25270 */
[----:B-----5:R-:W-:-:S09]  /*09a0*/  ISETP.NE.AND P2, PT, R0, R15, PT ;  /* 0x0000000f0000720c */ /* 0x020fd20003f45270 */
[----:B0-----:R-:W0:Y:S01]  /*09b0*/  @P0 LDC.64 R16, c[0x0][0x398] ;  /* 0x0000e600ff100b82 */ /* 0x001e220000000a00 */
[----:B-1----:R-:W-:-:S05]  /*09c0*/  @P0 MOV R5, UR5 ;  /* 0x0000000500050c02 */ /* 0x002fca0008000f00 */
[----:B------:R-:W-:Y:S01]  /*09d0*/  @P0 IMAD R11, R5, UR4, R2 ;  /* 0x00000004050b0c24 */ /* 0x000fe2000f8e0202 */
[----:B------:R-:W-:Y:S01]  /*09e0*/  @!P0 MOV R5, UR5 ;  /* 0x0000000500058c02 */ /* 0x000fe20008000f00 */
[----:B------:R-:W1:Y:S08]  /*09f0*/  @P1 LDC.64 R20, c[0x0][0x398] ;  /* 0x0000e600ff141b82 */ /* 0x000e700000000a00 */
[----:B------:R-:W2:Y:S01]  /*0a00*/  @P2 LDC.64 R6, c[0x0][0x398] ;  /* 0x0000e600ff062b82 */ /* 0x000ea20000000a00 */
[----:B------:R-:W-:-:S02]  /*0a10*/  @P2 IMAD R23, R5, UR4, R4 ;  /* 0x0000000405172c24 */ /* 0x000fc4000f8e0204 */
[----:B0-----:R-:W-:-:S05]  /*0a20*/  @P0 IMAD.WIDE R14, R11, 0x4, R16 ;  /* 0x000000040b0e0825 */ /* 0x001fca00078e0210 */
[----:B------:R-:W0:Y:S01]  /*0a30*/  @!P0 LDC.64 R18, c[0x0][0x390] ;  /* 0x0000e400ff128b82 */ /* 0x000e220000000a00 */
[----:B------:R-:W-:Y:S01]  /*0a40*/  @P1 IMAD R11, R5, UR4, R3 ;  /* 0x00000004050b1c24 */ /* 0x000fe2000f8e0203 */
[----:B------:R3:W4:Y:S03]  /*0a50*/  @P0 LDG.E R14, desc[UR6][R14.64] ;  /* 0x000000060e0e0981 */ /* 0x000726000c1e1900 */
[----:B-1----:R-:W-:-:S03]  /*0a60*/  @P1 IMAD.WIDE R20, R11, 0x4, R20 ;  /* 0x000000040b141825 */ /* 0x002fc600078e0214 */
[----:B------:R-:W1:Y:S02]  /*0a70*/  @!P1 LDC.64 R12, c[0x0][0x390] ;  /* 0x0000e400ff0c9b82 */ /* 0x000e640000000a00 */
[----:B------:R-:W5:Y:S01]  /*0a80*/  @P1 LDG.E R16, desc[UR6][R20.64] ;  /* 0x0000000614101981 */ /* 0x000f62000c1e1900 */
[----:B--2---:R-:W-:-:S05]  /*0a90*/  @P2 IMAD.WIDE R22, R23, 0x4, R6 ;  /* 0x0000000417162825 */ /* 0x004fca00078e0206 */
[----:B------:R-:W2:Y:S01]  /*0aa0*/  LDC.64 R10, c[0x0][0x388] ;  /* 0x0000e200ff0a7b82 */ /* 0x000ea20000000a00 */
[----:B------:R-:W5:Y:S07]  /*0ab0*/  @P2 LDG.E R17, desc[UR6][R22.64] ;  /* 0x0000000616112981 */ /* 0x000f6e000c1e1900 */
[----:B------:R-:W2:Y:S01]  /*0ac0*/  @!P2 LDC.64 R6, c[0x0][0x390] ;  /* 0x0000e400ff06ab82 */ /* 0x000ea20000000a00 */
[----:B---3--:R-:W-:Y:S02]  /*0ad0*/  IMAD R15, R27, UR4, R0 ;  /* 0x000000041b0f7c24 */ /* 0x008fe4000f8e0200 */
[----:B------:R-:W-:-:S02]  /*0ae0*/  @!P0 IMAD R25, R5, UR4, R2 ;  /* 0x0000000405198c24 */ /* 0x000fc4000f8e0202 */
[----:B------:R-:W-:Y:S02]  /*0af0*/  @!P1 IMAD R3, R5, UR4, R3 ;  /* 0x0000000405039c24 */ /* 0x000fe4000f8e0203 */
[----:B0-----:R-:W-:-:S04]  /*0b00*/  @!P0 IMAD.WIDE R18, R25, 0x4, R18 ;  /* 0x0000000419128825 */ /* 0x001fc800078e0212 */
[----:B-1----:R-:W-:-:S04]  /*0b10*/  @!P1 IMAD.WIDE R12, R3, 0x4, R12 ;  /* 0x00000004030c9825 */ /* 0x002fc800078e020c */
[----:B--2---:R-:W-:-:S04]  /*0b20*/  IMAD.WIDE R10, R15, 0x4, R10 ;  /* 0x000000040f0a7825 */ /* 0x004fc800078e020a */
[----:B------:R-:W-:Y:S02]  /*0b30*/  @!P2 IMAD R5, R5, UR4, R4 ;  /* 0x000000040505ac24 */ /* 0x000fe4000f8e0204 */
[----:B------:R-:W4:Y:S02]  /*0b40*/  LDG.E R11, desc[UR6][R10.64] ;  /* 0x000000060a0b7981 */ /* 0x000f24000c1e1900 */
[----:B------:R-:W-:Y:S02]  /*0b50*/  @!P2 IMAD.WIDE R6, R5, 0x4, R6 ;  /* 0x000000040506a825 */ /* 0x000fe400078e0206 */
[----:B------:R-:W0:Y:S01]  /*0b60*/  LDC.64 R4, c[0x0][0x380] ;  /* 0x0000e000ff047b82 */ /* 0x000e220000000a00 */
[----:B------:R-:W4:Y:S04]  /*0b70*/  @!P0 LDG.E R14, desc[UR6][R18.64] ;  /* 0x00000006120e8981 */ /* 0x000f28000c1e1900 */
[----:B------:R-:W5:Y:S04]  /*0b80*/  @!P1 LDG.E R16, desc[UR6][R12.64] ;  /* 0x000000060c109981 */ /* 0x000f68000c1e1900 */
[----:B------:R-:W2:Y:S01]  /*0b90*/  @!P2 LDG.E R17, desc[UR6][R6.64] ;  /* 0x000000060611a981 */ /* 0x000ea2000c1e1900 */
[----:B0-----:R-:W-:-:S04]  /*0ba0*/  IMAD.WIDE R4, R15, 0x4, R4 ;  /* 0x000000040f047825 */ /* 0x001fc800078e0204 */
[----:B----4-:R-:W-:-:S04]  /*0bb0*/  FADD R3, R11, R14 ;  /* 0x0000000e0b037221 */ /* 0x010fc80000000000 */
[----:B-----5:R-:W-:-:S04]  /*0bc0*/  FADD R16, R3, R16 ;  /* 0x0000001003107221 */ /* 0x020fc80000000000 */
[----:B--2---:R-:W-:-:S04]  /*0bd0*/  FADD R16, R16, R17 ;  /* 0x0000001110107221 */ /* 0x004fc80000000000 */
[----:B------:R-:W0:Y:S02]  /*0be0*/  F2F.F64.F32 R2, R16 ;  /* 0x0000001000027310 */ /* 0x000e240000201800 */
[----:B0-----:R-:W-:-:S10]  /*0bf0*/  DMUL R2, R8, R2 ;  /* 0x0000000208027228 */ /* 0x001fd40000000000 */
[----:B------:R-:W0:Y:S02]  /*0c00*/  F2F.F32.F64 R3, R2 ;  /* 0x0000000200037310 */ /* 0x000e240000301000 */
[----:B0-----:R-:W-:Y:S01]  /*0c10*/  STG.E desc[UR6][R4.64], R3 ;  /* 0x0000000304007986 */ /* 0x001fe2000c101906 */
[----:B------:R-:W-:Y:S05]  /*0c20*/  EXIT ;  /* 0x000000000000794d */ /* 0x000fea0003800000 */
        .weak           $__internal_1_$__cuda_sm20_dblrcp_rn_slowpath_v3
        .type           $__internal_1_$__cuda_sm20_dblrcp_rn_slowpath_v3,@function
        .size           $__internal_1_$__cuda_sm20_dblrcp_rn_slowpath_v3,(.L_x_99 - $__internal_1_$__cuda_sm20_dblrcp_rn_slowpath_v3)
$__internal_1_$__cuda_sm20_dblrcp_rn_slowpath_v3:
[----:B------:R-:W-:Y:S01]  /*0c30*/  MOV R6, R12 ;  /* 0x0000000c00067202 */ /* 0x000fe20000000f00 */
[----:B------:R-:W-:Y:S01]  /*0c40*/  BSSY.RECONVERGENT B1, `(.L_x_19) ;  /* 0x0000026000017945 */ /* 0x000fe20003800200 */
[----:B------:R-:W-:-:S06]  /*0c50*/  MOV R7, R13 ;  /* 0x0000000d00077202 */ /* 0x000fcc0000000f00 */
[----:B------:R-:W-:-:S14]  /*0c60*/  DSETP.GTU.AND P0, PT, |R6|, +INF , PT ;  /* 0x7ff000000600742a */ /* 0x000fdc0003f0c200 */
[----:B------:R-:W-:Y:S05]  /*0c70*/  @P0 BRA `(.L_x_20) ;  /* 0x0000000000800947 */ /* 0x000fea0003800000 */
[----:B------:R-:W-:-:S04]  /*0c80*/  LOP3.LUT R12, R13, 0x7fffffff, RZ, 0xc0, !PT ;  /* 0x7fffffff0d0c7812 */ /* 0x000fc800078ec0ff */
[----:B------:R-:W-:-:S04]  /*0c90*/  IADD3 R9, PT, PT, R12, -0x1, RZ ;  /* 0xffffffff0c097810 */ /* 0x000fc80007ffe0ff */
[----:B------:R-:W-:-:S13]  /*0ca0*/  ISETP.GE.U32.AND P0, PT, R9, 0x7fefffff, PT ;  /* 0x7fefffff0900780c */ /* 0x000fda0003f06070 */
[----:B------:R-:W-:Y:S02]  /*0cb0*/  @P0 LOP3.LUT R11, R7, 0x7ff00000, RZ, 0x3c, !PT ;  /* 0x7ff00000070b0812 */ /* 0x000fe400078e3cff */
[----:B------:R-:W-:Y:S01]  /*0cc0*/  @P0 MOV R10, RZ ;  /* 0x000000ff000a0202 */ /* 0x000fe20000000f00 */
[----:B------:R-:W-:Y:S06]  /*0cd0*/  @P0 BRA `(.L_x_21) ;  /* 0x0000000000700947 */ /* 0x000fec0003800000 */
[----:B------:R-:W-:-:S13]  /*0ce0*/  ISETP.GE.U32.AND P0, PT, R12, 0x1000001, PT ;  /* 0x010000010c00780c */ /* 0x000fda0003f06070 */
[----:B------:R-:W-:Y:S05]  /*0cf0*/  @!P0 BRA `(.L_x_22) ;  /* 0x0000000000388947 */ /* 0x000fea0003800000 */
[----:B------:R-:W-:Y:S02]  /*0d00*/  IADD3 R11, PT, PT, R7, -0x3fe00000, RZ ;  /* 0xc0200000070b7810 */ /* 0x000fe40007ffe0ff */
[----:B------:R-:W-:Y:S02]  /*0d10*/  MOV R10, R6 ;  /* 0x00000006000a7202 */ /* 0x000fe40000000f00 */
[----:B------:R-:W0:Y:S01]  /*0d20*/  MUFU.RCP64H R13, R11 ;  /* 0x0000000b000d7308 */ /* 0x000e220000001800 */
[----:B------:R-:W-:-:S06]  /*0d30*/  MOV R12, R5 ;  /* 0x00000005000c7202 */ /* 0x000fcc0000000f00 */
[----:B0-----:R-:W-:-:S08]  /*0d40*/  DFMA R14, -R10, R12, 1 ;  /* 0x3ff000000a0e742b */ /* 0x001fd0000000010c */
[----:B------:R-:W-:-:S08]  /*0d50*/  DFMA R14, R14, R14, R14 ;  /* 0x0000000e0e0e722b */ /* 0x000fd0000000000e */
[----:B------:R-:W-:-:S08]  /*0d60*/  DFMA R14, R12, R14, R12 ;  /* 0x0000000e0c0e722b */ /* 0x000fd0000000000c */
[----:B------:R-:W-:-:S08]  /*0d70*/  DFMA R12, -R10, R14, 1 ;  /* 0x3ff000000a0c742b */ /* 0x000fd0000000010e */
[----:B------:R-:W-:-:S08]  /*0d80*/  DFMA R12, R14, R12, R14 ;  /* 0x0000000c0e0c722b */ /* 0x000fd0000000000e */
[----:B------:R-:W-:-:S08]  /*0d90*/  DMUL R12, R12, 2.2250738585072013831e-308 ;  /* 0x001000000c0c7828 */ /* 0x000fd00000000000 */
[----:B------:R-:W-:-:S08]  /*0da0*/  DFMA R6, -R6, R12, 1 ;  /* 0x3ff000000606742b */ /* 0x000fd0000000010c */
[----:B------:R-:W-:-:S08]  /*0db0*/  DFMA R6, R6, R6, R6 ;  /* 0x000000060606722b */ /* 0x000fd00000000006 */
[----:B------:R-:W-:Y:S01]  /*0dc0*/  DFMA R10, R12, R6, R12 ;  /* 0x000000060c0a722b */ /* 0x000fe2000000000c */
[----:B------:R-:W-:Y:S10]  /*0dd0*/  BRA `(.L_x_21) ;  /* 0x0000000000307947 */ /* 0x000ff40003800000 */
.L_x_22:
[----:B------:R-:W-:Y:S01]  /*0de0*/  DMUL R6, R6, 8.11296384146066816958e+31 ;  /* 0x4690000006067828 */ /* 0x000fe20000000000 */
[----:B------:R-:W-:-:S05]  /*0df0*/  MOV R10, R5 ;  /* 0x00000005000a7202 */ /* 0x000fca0000000f00 */
[----:B------:R-:W0:Y:S02]  /*0e00*/  MUFU.RCP64H R11, R7 ;  /* 0x00000007000b7308 */ /* 0x000e240000001800 */
[----:B0-----:R-:W-:-:S08]  /*0e10*/  DFMA R12, -R6, R10, 1 ;  /* 0x3ff00000060c742b */ /* 0x001fd0000000010a */
[----:B------:R-:W-:-:S08]  /*0e20*/  DFMA R12, R12, R12, R12 ;  /* 0x0000000c0c0c722b */ /* 0x000fd0000000000c */
[----:B------:R-:W-:-:S08]  /*0e30*/  DFMA R12, R10, R12, R10 ;  /* 0x0000000c0a0c722b */ /* 0x000fd0000000000a */
[----:B------:R-:W-:-:S08]  /*0e40*/  DFMA R10, -R6, R12, 1 ;  /* 0x3ff00000060a742b */ /* 0x000fd0000000010c */
[----:B------:R-:W-:-:S08]  /*0e50*/  DFMA R10, R12, R10, R12 ;  /* 0x0000000a0c0a722b */ /* 0x000fd0000000000c */
[----:B------:R-:W-:Y:S01]  /*0e60*/  DMUL R10, R10, 8.11296384146066816958e+31 ;  /* 0x469000000a0a7828 */ /* 0x000fe20000000000 */
[----:B------:R-:W-:Y:S10]  /*0e70*/  BRA `(.L_x_21) ;  /* 0x0000000000087947 */ /* 0x000ff40003800000 */
.L_x_20:
[----:B------:R-:W-:Y:S02]  /*0e80*/  LOP3.LUT R11, R7, 0x80000, RZ, 0xfc, !PT ;  /* 0x00080000070b7812 */ /* 0x000fe400078efcff */
[----:B------:R-:W-:-:S07]  /*0e90*/  MOV R10, R6 ;  /* 0x00000006000a7202 */ /* 0x000fce0000000f00 */
.L_x_21:
[----:B------:R-:W-:Y:S05]  /*0ea0*/  BSYNC.RECONVERGENT B1 ;  /* 0x0000000000017941 */ /* 0x000fea0003800200 */
.L_x_19:
[----:B------:R-:W-:-:S04]  /*0eb0*/  MOV R9, 0x0 ;  /* 0x0000000000097802 */ /* 0x000fc80000000f00 */
[----:B------:R-:W-:Y:S05]  /*0ec0*/  RET.REL.NODEC R8 `(_Z8eval_rhsPfS_S_S_PiS0_S0_S0_S_fiii) ;  /* 0xfffffff0084c7950 */ /* 0x000fea0003c3ffff */
.L_x_23:
        /* <DEDUP_REMOVED lines=11> */
.L_x_99:


//--------------------- .text._Z6eval_uPfS_S_S_S_S_S_S_S_S_ii --------------------------
	.section	.text._Z6eval_uPfS_S_S_S_S_S_S_S_S_ii,"ax",@progbits
	.align	128
        .global         _Z6eval_uPfS_S_S_S_S_S_S_S_S_ii
        .type           _Z6eval_uPfS_S_S_S_S_S_S_S_S_ii,@function
        .size           _Z6eval_uPfS_S_S_S_S_S_S_S_S_ii,(.L_x_106 - _Z6eval_uPfS_S_S_S_S_S_S_S_S_ii)
        .other          _Z6eval_uPfS_S_S_S_S_S_S_S_S_ii,@"STO_CUDA_ENTRY STV_DEFAULT"
_Z6eval_uPfS_S_S_S_S_S_S_S_S_ii:
.text._Z6eval_uPfS_S_S_S_S_S_S_S_S_ii:
[----:B------:R-:W0:Y:S01]  /*0000*/  LDC R1, c[0x0][0x37c] ;  /* 0x0000df00ff017b82 */ /* 0x000e220000000800 */
[----:B------:R-:W1:Y:S01]  /*0010*/  S2R R16, SR_CTAID.X ;  /* 0x0000000000107919 */ /* 0x000e620000002500 */
[----:B------:R-:W1:Y:S01]  /*0020*/  LDCU UR4, c[0x0][0x360] ;  /* 0x00006c00ff0477ac */ /* 0x000e620008000800 */
[----:B0-----:R-:W-:Y:S01]  /*0030*/  IADD3 R1, PT, PT, R1, -0x90, RZ ;  /* 0xffffff7001017810 */ /* 0x001fe20007ffe0ff */
[----:B------:R-:W1:Y:S01]  /*0040*/  S2R R3, SR_TID.X ;  /* 0x0000000000037919 */ /* 0x000e620000002100 */
[----:B------:R-:W0:Y:S01]  /*0050*/  LDCU UR5, c[0x0][0x3d0] ;  /* 0x00007a00ff0577ac */ /* 0x000e220008000800 */
[----:B-1----:R-:W-:Y:S01]  /*0060*/  IMAD R16, R16, UR4, R3 ;  /* 0x0000000410107c24 */ /* 0x002fe2000f8e0203 */
[----:B0-----:R-:W-:-:S04]  /*0070*/  MOV R3, UR5 ;  /* 0x0000000500037c02 */ /* 0x001fc80008000f00 */
[----:B------:R-:W-:-:S13]  /*0080*/  ISETP.GE.AND P0, PT, R16, R3, PT ;  /* 0x000000031000720c */ /* 0x000fda0003f06270 */
[----:B------:R-:W-:Y:S05]  /*0090*/  @P0 EXIT ;  /* 0x000000000000094d */ /* 0x000fea0003800000 */
[----:B------:R-:W0:Y:S01]  /*00a0*/  LDCU UR4, c[0x0][0x3d4] ;  /* 0x00007a80ff0477ac */ /* 0x000e220008000800 */
[----:B------:R-:W-:Y:S01]  /*00b0*/  HFMA2 R22, -RZ, RZ, 0, 0 ;  /* 0x00000000ff167431 */ /* 0x000fe200000001ff */
[----:B------:R-:W-:Y:S01]  /*00c0*/  MOV R14, RZ ;  /* 0x000000ff000e7202 */ /* 0x000fe20000000f00 */
[----:B------:R-:W-:Y:S01]  /*00d0*/  HFMA2 R29, -RZ, RZ, 0, 0 ;  /* 0x00000000ff1d7431 */ /* 0x000fe200000001ff */
[----:B------:R-:W1:Y:S01]  /*00e0*/  LDCU.64 UR8, c[0x0][0x358] ;  /* 0x00006b00ff0877ac */ /* 0x000e620008000a00 */
[----:B0-----:R-:W-:-:S09]  /*00f0*/  UISETP.GE.AND UP0, UPT, UR4, 0x1, UPT ;  /* 0x000000010400788c */ /* 0x001fd2000bf06270 */
[----:B-1----:R-:W-:Y:S05]  /*0100*/  BRA.U !UP0, `(.L_x_24) ;  /* 0x00000011084c7547 */ /* 0x002fea000b800000 */
[----:B------:R-:W-:Y:S01]  /*0110*/  UIADD3 UR5, UPT, UPT, UR4, -0x1, URZ ;  /* 0xffffffff04057890 */ /* 0x000fe2000fffe0ff */
[----:B------:R-:W-:Y:S01]  /*0120*/  MOV R0, RZ ;  /* 0x000000ff00007202 */ /* 0x000fe20000000f00 */
[----:B------:R-:W-:Y:S02]  /*0130*/  ULOP3.LUT UR6, UR4, 0xf, URZ, 0xc0, !UPT ;  /* 0x0000000f04067892 */ /* 0x000fe4000f8ec0ff */
[----:B------:R-:W-:Y:S02]  /*0140*/  UISETP.GE.U32.AND UP1, UPT, UR5, 0xf, UPT ;  /* 0x0000000f0500788c */ /* 0x000fe4000bf26070 */
[----:B------:R-:W-:-:S07]  /*0150*/  UISETP.NE.AND UP0, UPT, UR6, URZ, UPT ;  /* 0x000000ff0600728c */ /* 0x000fce000bf05270 */
[----:B------:R-:W-:Y:S05]  /*0160*/  BRA.U !UP1, `(.L_x_25) ;  /* 0x0000000109c07547 */ /* 0x000fea000b800000 */
[----:B------:R-:W-:Y:S01]  /*0170*/  ULOP3.LUT UR4, UR4, 0x7ffffff0, URZ, 0xc0, !UPT ;  /* 0x7ffffff004047892 */ /* 0x000fe2000f8ec0ff */
[----:B------:R-:W-:Y:S02]  /*0180*/  IADD3 R2, PT, PT, R1, 0x20, RZ ;  /* 0x0000002001027810 */ /* 0x000fe40007ffe0ff */
[----:B------:R-:W-:Y:S01]  /*0190*/  MOV R17, R16 ;  /* 0x0000001000117202 */ /* 0x000fe20000000f00 */
[----:B------:R-:W-:Y:S02]  /*01a0*/  UIADD3 UR7, UPT, UPT, -UR4, URZ, URZ ;  /* 0x000000ff04077290 */ /* 0x000fe4000fffe1ff */
[----:B------:R-:W-:-:S10]  /*01b0*/  MOV R0, UR4 ;  /* 0x0000000400007c02 */ /* 0x000fd40008000f00 */
.L_x_26:
[----:B------:R-:W0:Y:S08]  /*01c0*/  LDC.64 R24, c[0x0][0x380] ;  /* 0x0000e000ff187b82 */ /* 0x000e300000000a00 */
[----:B------:R-:W1:Y:S01]  /*01d0*/  LDC R3, c[0x0][0x3d0] ;  /* 0x0000f400ff037b82 */ /* 0x000e620000000800 */
[----:B0-----:R-:W-:-:S05]  /*01e0*/  IMAD.WIDE R24, R17, 0x4, R24 ;  /* 0x0000000411187825 */ /* 0x001fca00078e0218 */
[----:B------:R-:W2:Y:S01]  /*01f0*/  LDG.E R4, desc[UR8][R24.64] ;  /* 0x0000000818047981 */ /* 0x000ea2000c1e1900 */
[----:B-1----:R-:W-:-:S05]  /*0200*/  IMAD.WIDE R14, R3, 0x4, R24 ;  /* 0x00000004030e7825 */ /* 0x002fca00078e0218 */
[----:B------:R0:W2:Y:S01]  /*0210*/  LDG.E R5, desc[UR8][R14.64] ;  /* 0x000000080e057981 */ /* 0x0000a2000c1e1900 */
[----:B------:R-:W-:-:S04]  /*0220*/  IMAD.WIDE R6, R3, 0x4, R14 ;  /* 0x0000000403067825 */ /* 0x000fc800078e020e */
[C---:B------:R-:W-:Y:S02]  /*0230*/  IMAD.WIDE R18, R3.reuse, 0x4, R6 ;  /* 0x0000000403127825 */ /* 0x040fe400078e0206 */
[----:B------:R-:W2:Y:S02]  /*0240*/  LDG.E R6, desc[UR8][R6.64] ;  /* 0x0000000806067981 */ /* 0x000ea4000c1e1900 */
[----:B------:R-:W-:-:S04]  /*0250*/  IMAD.WIDE R8, R3, 0x4, R18 ;  /* 0x0000000403087825 */ /* 0x000fc800078e0212 */
[C---:B------:R-:W-:Y:S01]  /*0260*/  IMAD.WIDE R20, R3.reuse, 0x4, R8 ;  /* 0x0000000403147825 */ /* 0x040fe200078e0208 */
[----:B------:R1:W2:Y:S04]  /*0270*/  LDG.E R7, desc[UR8][R18.64] ;  /* 0x0000000812077981 */ /* 0x0002a8000c1e1900 */
[----:B------:R-:W3:Y:S01]  /*0280*/  LDG.E R8, desc[UR8][R8.64] ;  /* 0x0000000808087981 */ /* 0x000ee2000c1e1900 */
[----:B------:R-:W-:-:S04]  /*0290*/  IMAD.WIDE R10, R3, 0x4, R20 ;  /* 0x00000004030a7825 */ /* 0x000fc800078e0214 */
[C---:B------:R-:W-:Y:S02]  /*02a0*/  IMAD.WIDE R22, R3.reuse, 0x4, R10 ;  /* 0x0000000403167825 */ /* 0x040fe400078e020a */
[----:B------:R-:W3:Y:S02]  /*02b0*/  LDG.E R10, desc[UR8][R10.64] ;  /* 0x000000080a0a7981 */ /* 0x000ee4000c1e1900 */
[C---:B------:R-:W-:Y:S02]  /*02c0*/  IMAD.WIDE R12, R3.reuse, 0x4, R22 ;  /* 0x00000004030c7825 */ /* 0x040fe400078e0216 */
[----:B------:R-:W3:Y:S02]  /*02d0*/  LDG.E R9, desc[UR8][R20.64] ;  /* 0x0000000814097981 */ /* 0x000ee4000c1e1900 */
[C---:B------:R-:W-:Y:S02]  /*02e0*/  IMAD.WIDE R26, R3.reuse, 0x4, R12 ;  /* 0x00000004031a7825 */ /* 0x040fe400078e020c */
[----:B------:R-:W3:Y:S04]  /*02f0*/  LDG.E R11, desc[UR8][R22.64] ;  /* 0x00000008160b7981 */ /* 0x000ee8000c1e1900 */
[----:B------:R-:W4:Y:S01]  /*0300*/  LDG.E R12, desc[UR8][R12.64] ;  /* 0x000000080c0c7981 */ /* 0x000f22000c1e1900 */
[----:B0-----:R-:W-:-:S04]  /*0310*/  IMAD.WIDE R14, R3, 0x4, R26 ;  /* 0x00000004030e7825 */ /* 0x001fc800078e021a */
[C---:B-1----:R-:W-:Y:S02]  /*0320*/  IMAD.WIDE R18, R3.reuse, 0x4, R14 ;  /* 0x0000000403127825 */ /* 0x042fe400078e020e */
[----:B------:R-:W4:Y:S02]  /*0330*/  LDG.E R14, desc[UR8][R14.64] ;  /* 0x000000080e0e7981 */ /* 0x000f24000c1e1900 */
[C---:B------:R-:W-:Y:S02]  /*0340*/  IMAD.WIDE R28, R3.reuse, 0x4, R18 ;  /* 0x00000004031c7825 */ /* 0x040fe400078e0212 */
[----:B------:R0:W4:Y:S04]  /*0350*/  LDG.E R13, desc[UR8][R26.64] ;  /* 0x000000081a0d7981 */ /* 0x000128000c1e1900 */
[----:B------:R-:W5:Y:S01]  /*0360*/  LDG.E R20, desc[UR8][R28.64] ;  /* 0x000000081c147981 */ /* 0x000f62000c1e1900 */
[----:B------:R-:W-:-:S03]  /*0370*/  IMAD.WIDE R24, R3, 0x4, R28 ;  /* 0x0000000403187825 */ /* 0x000fc600078e021c */
[----:B------:R1:W4:Y:S01]  /*0380*/  LDG.E R15, desc[UR8][R18.64] ;  /* 0x00000008120f7981 */ /* 0x000322000c1e1900 */
[----:B0-----:R-:W-:-:S03]  /*0390*/  IMAD.WIDE R26, R3, 0x4, R24 ;  /* 0x00000004031a7825 */ /* 0x001fc600078e0218 */
[----:B------:R-:W5:Y:S04]  /*03a0*/  LDG.E R21, desc[UR8][R24.64] ;  /* 0x0000000818157981 */ /* 0x000f68000c1e1900 */
[----:B------:R-:W5:Y:S01]  /*03b0*/  LDG.E R22, desc[UR8][R26.64] ;  /* 0x000000081a167981 */ /* 0x000f62000c1e1900 */
[----:B-1----:R-:W-:-:S05]  /*03c0*/  IMAD.WIDE R18, R3, 0x4, R26 ;  /* 0x0000000403127825 */ /* 0x002fca00078e021a */
[----:B------:R-:W5:Y:S01]  /*03d0*/  LDG.E R23, desc[UR8][R18.64] ;  /* 0x0000000812177981 */ /* 0x000f62000c1e1900 */
[----:B------:R-:W-:-:S04]  /*03e0*/  UIADD3 UR7, UPT, UPT, UR7, 0x10, URZ ;  /* 0x0000001007077890 */ /* 0x000fc8000fffe0ff */
[----:B------:R-:W-:Y:S01]  /*03f0*/  UISETP.NE.AND UP1, UPT, UR7, URZ, UPT ;  /* 0x000000ff0700728c */ /* 0x000fe2000bf25270 */
[----:B------:R-:W-:Y:S01]  /*0400*/  LEA R17, R3, R17, 0x4 ;  /* 0x0000001103117211 */ /* 0x000fe200078e20ff */
[----:B--2---:R-:W-:Y:S04]  /*0410*/  STL.128 [R2+-0x20], R4 ;  /* 0xffffe00402007387 */ /* 0x004fe80000100c00 */
[----:B---3--:R-:W-:Y:S04]  /*0420*/  STL.128 [R2+-0x10], R8 ;  /* 0xfffff00802007387 */ /* 0x008fe80000100c00 */
[----:B----4-:R-:W-:Y:S04]  /*0430*/  STL.128 [R2], R12 ;  /* 0x0000000c02007387 */ /* 0x010fe80000100c00 */
[----:B-----5:R0:W-:Y:S02]  /*0440*/  STL.128 [R2+0x10], R20 ;  /* 0x0000101402007387 */ /* 0x0201e40000100c00 */
[----:B0-----:R-:W-:Y:S01]  /*0450*/  IADD3 R2, PT, PT, R2, 0x40, RZ ;  /* 0x0000004002027810 */ /* 0x001fe20007ffe0ff */
[----:B------:R-:W-:Y:S06]  /*0460*/  BRA.U UP1, `(.L_x_26) ;  /* 0xfffffffd01547547 */ /* 0x000fec000b83ffff */
.L_x_25:
[----:B------:R-:W-:Y:S05]  /*0470*/  BRA.U !UP0, `(.L_x_27) ;  /* 0x0000000108e87547 */ /* 0x000fea000b800000 */
[----:B------:R-:W0:Y:S01]  /*0480*/  LDCU UR4, c[0x0][0x3d4] ;  /* 0x00007a80ff0477ac */ /* 0x000e220008000800 */
[----:B------:R-:W-:Y:S02]  /*0490*/  UISETP.GE.U32.AND UP0, UPT, UR6, 0x8, UPT ;  /* 0x000000080600788c */ /* 0x000fe4000bf06070 */
[----:B0-----:R-:W-:-:S04]  /*04a0*/  ULOP3.LUT UR7, UR4, 0x7, URZ, 0xc0, !UPT ;  /* 0x0000000704077892 */ /* 0x001fc8000f8ec0ff */
[----:B------:R-:W-:-:S03]  /*04b0*/  UISETP.NE.AND UP1, UPT, UR7, URZ, UPT ;  /* 0x000000ff0700728c */ /* 0x000fc6000bf25270 */
[----:B------:R-:W-:Y:S08]  /*04c0*/  BRA.U !UP0, `(.L_x_28) ;  /* 0x0000000108587547 */ /* 0x000ff0000b800000 */
[----:B------:R-:W0:Y:S01]  /*04d0*/  LDC.64 R18, c[0x0][0x380] ;  /* 0x0000e000ff127b82 */ /* 0x000e220000000a00 */
[----:B------:R-:W-:-:S04]  /*04e0*/  IMAD R5, R0, R3, R16 ;  /* 0x0000000300057224 */ /* 0x000fc800078e0210 */
[----:B0-----:R-:W-:-:S05]  /*04f0*/  IMAD.WIDE R18, R5, 0x4, R18 ;  /* 0x0000000405127825 */ /* 0x001fca00078e0212 */
[----:B------:R-:W2:Y:S01]  /*0500*/  LDG.E R4, desc[UR8][R18.64] ;  /* 0x0000000812047981 */ /* 0x000ea2000c1e1900 */
[----:B------:R-:W-:-:S05]  /*0510*/  IMAD.WIDE R20, R3, 0x4, R18 ;  /* 0x0000000403147825 */ /* 0x000fca00078e0212 */
[----:B------:R-:W2:Y:S01]  /*0520*/  LDG.E R5, desc[UR8][R20.64] ;  /* 0x0000000814057981 */ /* 0x000ea2000c1e1900 */
[----:B------:R-:W-:-:S05]  /*0530*/  IMAD.WIDE R22, R3, 0x4, R20 ;  /* 0x0000000403167825 */ /* 0x000fca00078e0214 */
[----:B------:R-:W2:Y:S01]  /*0540*/  LDG.E R6, desc[UR8][R22.64] ;  /* 0x0000000816067981 */ /* 0x000ea2000c1e1900 */
[----:B------:R-:W-:-:S05]  /*0550*/  IMAD.WIDE R24, R3, 0x4, R22 ;  /* 0x0000000403187825 */ /* 0x000fca00078e0216 */
[----:B------:R-:W2:Y:S01]  /*0560*/  LDG.E R7, desc[UR8][R24.64] ;  /* 0x0000000818077981 */ /* 0x000ea2000c1e1900 */
[----:B------:R-:W-:-:S05]  /*0570*/  IMAD.WIDE R26, R3, 0x4, R24 ;  /* 0x00000004031a7825 */ /* 0x000fca00078e0218 */
[----:B------:R-:W3:Y:S01]  /*0580*/  LDG.E R8, desc[UR8][R26.64] ;  /* 0x000000081a087981 */ /* 0x000ee2000c1e1900 */
[----:B------:R-:W-:-:S05]  /*0590*/  IMAD.WIDE R12, R3, 0x4, R26 ;  /* 0x00000004030c7825 */ /* 0x000fca00078e021a */
[----:B------:R-:W3:Y:S01]  /*05a0*/  LDG.E R9, desc[UR8][R12.64] ;  /* 0x000000080c097981 */ /* 0x000ee2000c1e1900 */
[----:B------:R-:W-:-:S05]  /*05b0*/  IMAD.WIDE R14, R3, 0x4, R12 ;  /* 0x00000004030e7825 */ /* 0x000fca00078e020c */
[----:B------:R-:W3:Y:S01]  /*05c0*/  LDG.E R10, desc[UR8][R14.64] ;  /* 0x000000080e0a7981 */ /* 0x000ee2000c1e1900 */
[----:B------:R-:W-:-:S05]  /*05d0*/  IMAD.WIDE R28, R3, 0x4, R14 ;  /* 0x00000004031c7825 */ /* 0x000fca00078e020e */
[----:B------:R-:W3:Y:S01]  /*05e0*/  LDG.E R11, desc[UR8][R28.64] ;  /* 0x000000081c0b7981 */ /* 0x000ee2000c1e1900 */
[C---:B------:R-:W-:Y:S02]  /*05f0*/  LEA R2, R0.reuse, R1, 0x2 ;  /* 0x0000000100027211 */ /* 0x040fe400078e10ff */
[----:B------:R-:W-:-:S03]  /*0600*/  IADD3 R0, PT, PT, R0, 0x8, RZ ;  /* 0x0000000800007810 */ /* 0x000fc60007ffe0ff */
[----:B--2---:R0:W-:Y:S04]  /*0610*/  STL.128 [R2], R4 ;  /* 0x0000000402007387 */ /* 0x0041e80000100c00 */
[----:B---3--:R0:W-:Y:S02]  /*0620*/  STL.128 [R2+0x10], R8 ;  /* 0x0000100802007387 */ /* 0x0081e40000100c00 */
.L_x_28:
[----:B------:R-:W-:Y:S05]  /*0630*/  BRA.U !UP1, `(.L_x_27) ;  /* 0x0000000109787547 */ /* 0x000fea000b800000 */
[----:B------:R-:W-:Y:S02]  /*0640*/  UISETP.GE.U32.AND UP0, UPT, UR7, 0x4, UPT ;  /* 0x000000040700788c */ /* 0x000fe4000bf06070 */
[----:B------:R-:W-:-:S04]  /*0650*/  ULOP3.LUT UR4, UR4, 0x3, URZ, 0xc0, !UPT ;  /* 0x0000000304047892 */ /* 0x000fc8000f8ec0ff */
[----:B------:R-:W-:-:S03]  /*0660*/  UISETP.NE.AND UP1, UPT, UR4, URZ, UPT ;  /* 0x000000ff0400728c */ /* 0x000fc6000bf25270 */
[----:B------:R-:W-:Y:S08]  /*0670*/  BRA.U !UP0, `(.L_x_29) ;  /* 0x0000000108347547 */ /* 0x000ff0000b800000 */
[----:B0-----:R-:W0:Y:S01]  /*0680*/  LDC.64 R4, c[0x0][0x380] ;  /* 0x0000e000ff047b82 */ /* 0x001e220000000a00 */
        /* <DEDUP_REMOVED lines=9> */
[C---:B------:R-:W-:Y:S02]  /*0720*/  LEA R2, R0.reuse, R1, 0x2 ;  /* 0x0000000100027211 */ /* 0x040fe400078e10ff */
[----:B------:R-:W-:-:S03]  /*0730*/  IADD3 R0, PT, PT, R0, 0x4, RZ ;  /* 0x0000000400007810 */ /* 0x000fc60007ffe0ff */
[----:B--2---:R1:W-:Y:S04]  /*0740*/  STL.128 [R2], R4 ;  /* 0x0000000402007387 */ /* 0x0043e80000100c00 */
.L_x_29:
[----:B------:R-:W-:Y:S05]  /*0750*/  BRA.U !UP1, `(.L_x_27) ;  /* 0x0000000109307547 */ /* 0x000fea000b800000 */
[----:B01----:R-:W0:Y:S01]  /*0760*/  LDC.64 R6, c[0x0][0x380] ;  /* 0x0000e000ff067b82 */ /* 0x003e220000000a00 */
[C---:B------:R-:W-:Y:S01]  /*0770*/  LEA R9, R0.reuse, R1, 0x2 ;  /* 0x0000000100097211 */ /* 0x040fe200078e10ff */
[----:B------:R-:W-:Y:S01]  /*0780*/  IMAD R0, R0, R3, R16 ;  /* 0x0000000300007224 */ /* 0x000fe200078e0210 */
[----:B------:R-:W-:-:S12]  /*0790*/  UIADD3 UR4, UPT, UPT, -UR4, URZ, URZ ;  /* 0x000000ff04047290 */ /* 0x000fd8000fffe1ff */
.L_x_30:
[----:B0-----:R-:W-:-:S06]  /*07a0*/  IMAD.WIDE R4, R0, 0x4, R6 ;  /* 0x0000000400047825 */ /* 0x001fcc00078e0206 */
[----:B------:R-:W2:Y:S01]  /*07b0*/  LDG.E R4, desc[UR8][R4.64] ;  /* 0x0000000804047981 */ /* 0x000ea2000c1e1900 */
[----:B------:R-:W-:Y:S01]  /*07c0*/  UIADD3 UR4, UPT, UPT, UR4, 0x1, URZ ;  /* 0x0000000104047890 */ /* 0x000fe2000fffe0ff */
[----:B------:R-:W-:-:S03]  /*07d0*/  IADD3 R0, PT, PT, R0, R3, RZ ;  /* 0x0000000300007210 */ /* 0x000fc60007ffe0ff */
[----:B------:R-:W-:Y:S01]  /*07e0*/  UISETP.NE.AND UP0, UPT, UR4, URZ, UPT ;  /* 0x000000ff0400728c */ /* 0x000fe2000bf05270 */
[----:B--2---:R0:W-:Y:S02]  /*07f0*/  STL [R9], R4 ;  /* 0x0000000409007387 */ /* 0x0041e40000100800 */
[----:B0-----:R-:W-:-:S06]  /*0800*/  IADD3 R9, PT, PT, R9, 0x4, RZ ;  /* 0x0000000409097810 */ /* 0x001fcc0007ffe0ff */
[----:B------:R-:W-:Y:S05]  /*0810*/  BRA.U UP0, `(.L_x_30) ;  /* 0xfffffffd00e07547 */ /* 0x000fea000b83ffff */
.L_x_27:
[----:B------:R-:W0:Y:S01]  /*0820*/  LDC R0, c[0x0][0x3d4] ;  /* 0x0000f500ff007b82 */ /* 0x000e220000000800 */
[----:B------:R-:W-:Y:S01]  /*0830*/  UISETP.GE.U32.AND UP0, UPT, UR5, 0x7, UPT ;  /* 0x000000070500788c */ /* 0x000fe2000bf06070 */
[----:B------:R-:W-:Y:S01]  /*0840*/  HFMA2 R3, -RZ, RZ, 0, 0 ;  /* 0x00000000ff037431 */ /* 0x000fe200000001ff */
[----:B------:R-:W-:Y:S01]  /*0850*/  MOV R29, RZ ;  /* 0x000000ff001d7202 */ /* 0x000fe20000000f00 */
[----:B------:R-:W-:Y:S01]  /*0860*/  HFMA2 R14, -RZ, RZ, 0, 0 ;  /* 0x00000000ff0e7431 */ /* 0x000fe200000001ff */
[----:B------:R-:W-:Y:S02]  /*0870*/  MOV R22, RZ ;  /* 0x000000ff00167202 */ /* 0x000fe40000000f00 */
[----:B01----:R-:W-:-:S04]  /*0880*/  LOP3.LUT R2, R0, 0x7, RZ, 0xc0, !PT ;  /* 0x0000000700027812 */ /* 0x003fc800078ec0ff */
[----:B------:R-:W-:Y:S01]  /*0890*/  ISETP.NE.AND P1, PT, R2, RZ, PT ;  /* 0x000000ff0200720c */ /* 0x000fe20003f25270 */
[----:B------:R-:W-:-:S12]  /*08a0*/  BRA.U !UP0, `(.L_x_31) ;  /* 0x00000005083c7547 */ /* 0x000fd8000b800000 */
[----:B------:R-:W0:Y:S01]  /*08b0*/  LDC R5, c[0x0][0x3d4] ;  /* 0x0000f500ff057b82 */ /* 0x000e220000000800 */
[C---:B------:R-:W-:Y:S01]  /*08c0*/  LOP3.LUT R3, R0.reuse, 0x7ffffff8, RZ, 0xc0, !PT ;  /* 0x7ffffff800037812 */ /* 0x040fe200078ec0ff */
[C---:B------:R-:W-:Y:S01]  /*08d0*/  IMAD R23, R0.reuse, 0x6, RZ ;  /* 0x0000000600177824 */ /* 0x040fe200078e02ff */
[C---:B------:R-:W-:Y:S02]  /*08e0*/  SHF.L.U32 R7, R0.reuse, 0x1, RZ ;  /* 0x0000000100077819 */ /* 0x040fe400000006ff */
[CC--:B------:R-:W-:Y:S02]  /*08f0*/  LEA R17, R0.reuse, R0.reuse, 0x1 ;  /* 0x0000000000117211 */ /* 0x0c0fe400078e08ff */
[C---:B------:R-:W-:Y:S02]  /*0900*/  SHF.L.U32 R19, R0.reuse, 0x2, RZ ;  /* 0x0000000200137819 */ /* 0x040fe400000006ff */
[CC--:B------:R-:W-:Y:S02]  /*0910*/  LEA R21, R0.reuse, R0.reuse, 0x2 ;  /* 0x0000000000157211 */ /* 0x0c0fe400078e10ff */
[----:B------:R-:W-:-:S02]  /*0920*/  LEA R25, R0, -R0, 0x3 ;  /* 0x8000000000197211 */ /* 0x000fc400078e18ff */
[----:B------:R-:W-:Y:S02]  /*0930*/  IADD3 R4, PT, PT, R1, 0x10, RZ ;  /* 0x0000001001047810 */ /* 0x000fe40007ffe0ff */
[----:B------:R-:W-:Y:S02]  /*0940*/  MOV R29, RZ ;  /* 0x000000ff001d7202 */ /* 0x000fe40000000f00 */
[----:B------:R-:W-:Y:S02]  /*0950*/  MOV R27, RZ ;  /* 0x000000ff001b7202 */ /* 0x000fe40000000f00 */
[----:B------:R-:W-:-:S07]  /*0960*/  IADD3 R6, PT, PT, -R3, RZ, RZ ;  /* 0x000000ff03067210 */ /* 0x000fce0007ffe1ff */
.L_x_32:
[----:B------:R-:W2:Y:S01]  /*0970*/  LDL.128 R8, [R4+-0x10] ;  /* 0xfffff00004087983 */ /* 0x000ea20000100c00 */
[----:B------:R-:W-:-:S05]  /*0980*/  HFMA2 R18, -RZ, RZ, 0, 8192 ;  /* 0x00007000ff127431 */ /* 0x000fca00000001ff */
[----:B------:R-:W-:-:S04]  /*0990*/  LEA R20, R27, R18, 0x2 ;  /* 0x000000121b147211 */ /* 0x000fc800078e10ff */
[----:B------:R-:W2:Y:S08]  /*09a0*/  LDC.64 R12, c[0x3][R20] ;  /* 0x00c00000140c7b82 */ /* 0x000eb00000000a00 */
[----:B------:R-:W1:Y:S01]  /*09b0*/  LDC R26, c[0x3][R20+0x8] ;  /* 0x00c00200141a7b82 */ /* 0x000e620000000800 */
[----:B0-----:R-:W-:Y:S01]  /*09c0*/  LEA R28, R5, R18, 0x2 ;  /* 0x00000012051c7211 */ /* 0x001fe200078e10ff */
[C---:B--2---:R-:W-:Y:S01]  /*09d0*/  FFMA R22, R8.reuse, R12, R22 ;  /* 0x0000000c08167223 */ /* 0x044fe20000000016 */
[----:B------:R-:W-:-:S02]  /*09e0*/  FFMA R24, R8, R13, R14 ;  /* 0x0000000d08187223 */ /* 0x000fc4000000000e */
[----:B------:R0:W2:Y:S01]  /*09f0*/  LDL.128 R12, [R4] ;  /* 0x00000000040c7983 */ /* 0x0000a20000100c00 */
[----:B-1----:R-:W-:Y:S01]  /*0a00*/  FFMA R8, R8, R26, R29 ;  /* 0x0000001a08087223 */ /* 0x002fe2000000001d */
[-C--:B------:R-:W-:Y:S01]  /*0a10*/  LEA R26, R7, R18.reuse, 0x2 ;  /* 0x00000012071a7211 */ /* 0x080fe200078e10ff */
[----:B------:R-:W1:Y:S01]  /*0a20*/  LDC R29, c[0x3][R28] ;  /* 0x00c000001c1d7b82 */ /* 0x000e620000000800 */
[----:B------:R-:W-:Y:S02]  /*0a30*/  LEA R20, R19, R18, 0x2 ;  /* 0x0000001213147211 */ /* 0x000fe400078e10ff */
[----:B------:R-:W-:Y:S02]  /*0a40*/  IADD3 R6, PT, PT, R6, 0x8, RZ ;  /* 0x0000000806067810 */ /* 0x000fe40007ffe0ff */
[----:B0-----:R-:W-:Y:S02]  /*0a50*/  IADD3 R4, PT, PT, R4, 0x20, RZ ;  /* 0x0000002004047810 */ /* 0x001fe40007ffe0ff */
[----:B------:R-:W-:-:S02]  /*0a60*/  ISETP.NE.AND P0, PT, R6, RZ, PT ;  /* 0x000000ff0600720c */ /* 0x000fc40003f05270 */
[C---:B------:R-:W-:Y:S02]  /*0a70*/  LEA R5, R0.reuse, R5, 0x3 ;  /* 0x0000000500057211 */ /* 0x040fe400078e18ff */
[C---:B------:R-:W-:Y:S02]  /*0a80*/  LEA R7, R0.reuse, R7, 0x3 ;  /* 0x0000000700077211 */ /* 0x040fe400078e18ff */
[C---:B------:R-:W-:Y:S02]  /*0a90*/  LEA R19, R0.reuse, R19, 0x3 ;  /* 0x0000001300137211 */ /* 0x040fe400078e18ff */
[----:B------:R-:W-:Y:S01]  /*0aa0*/  LEA R27, R0, R27, 0x3 ;  /* 0x0000001b001b7211 */ /* 0x000fe200078e18ff */
[C---:B-1----:R-:W-:Y:S02]  /*0ab0*/  FFMA R29, R9.reuse, R29, R22 ;  /* 0x0000001d091d7223 */ /* 0x042fe40000000016 */
[----:B------:R-:W0:Y:S02]  /*0ac0*/  LDC R22, c[0x3][R28+0x4] ;  /* 0x00c001001c167b82 */ /* 0x000e240000000800 */
[----:B0-----:R-:W-:-:S06]  /*0ad0*/  FFMA R24, R9, R22, R24 ;  /* 0x0000001609187223 */ /* 0x001fcc0000000018 */
[----:B------:R0:W1:Y:S02]  /*0ae0*/  LDC R22, c[0x3][R28+0x8] ;  /* 0x00c002001c167b82 */ /* 0x0000640000000800 */
[----:B0-----:R-:W-:Y:S02]  /*0af0*/  LEA R28, R23, R18, 0x2 ;  /* 0x00000012171c7211 */ /* 0x001fe400078e10ff */
[----:B------:R-:W-:Y:S01]  /*0b00*/  LEA R23, R0, R23, 0x3 ;  /* 0x0000001700177211 */ /* 0x000fe200078e18ff */
[----:B-1----:R-:W-:-:S03]  /*0b10*/  FFMA R22, R9, R22, R8 ;  /* 0x0000001609167223 */ /* 0x002fc60000000008 */
[----:B------:R-:W0:Y:S02]  /*0b20*/  LDC.64 R8, c[0x3][R26] ;  /* 0x00c000001a087b82 */ /* 0x000e240000000a00 */
[C---:B0-----:R-:W-:Y:S01]  /*0b30*/  FFMA R24, R10.reuse, R9, R24 ;  /* 0x000000090a187223 */ /* 0x041fe20000000018 */
[----:B------:R-:W-:-:S05]  /*0b40*/  FFMA R8, R10, R8, R29 ;  /* 0x000000080a087223 */ /* 0x000fca000000001d */
[----:B------:R0:W1:Y:S02]  /*0b50*/  LDC R9, c[0x3][R26+0x8] ;  /* 0x00c002001a097b82 */ /* 0x0000640000000800 */
[-C--:B0-----:R-:W-:Y:S02]  /*0b60*/  LEA R26, R21, R18.reuse, 0x2 ;  /* 0x00000012151a7211 */ /* 0x081fe400078e10ff */
[----:B------:R-:W-:Y:S01]  /*0b70*/  LEA R21, R0, R21, 0x3 ;  /* 0x0000001500157211 */ /* 0x000fe200078e18ff */
[----:B-1----:R-:W-:Y:S01]  /*0b80*/  FFMA R22, R10, R9, R22 ;  /* 0x000000090a167223 */ /* 0x002fe20000000016 */
[----:B------:R-:W-:Y:S02]  /*0b90*/  LEA R10, R17, R18, 0x2 ;  /* 0x00000012110a7211 */ /* 0x000fe400078e10ff */
[----:B------:R-:W-:Y:S02]  /*0ba0*/  LEA R17, R0, R17, 0x3 ;  /* 0x0000001100117211 */ /* 0x000fe400078e18ff */
[----:B------:R-:W0:Y:S08]  /*0bb0*/  LDC R29, c[0x3][R10] ;  /* 0x00c000000a1d7b82 */ /* 0x000e300000000800 */
[----:B------:R-:W1:Y:S01]  /*0bc0*/  LDC R9, c[0x3][R10+0x4] ;  /* 0x00c001000a097b82 */ /* 0x000e620000000800 */
[----:B0-----:R-:W-:-:S07]  /*0bd0*/  FFMA R29, R11, R29, R8 ;  /* 0x0000001d0b1d7223 */ /* 0x001fce0000000008 */
[----:B------:R-:W0:Y:S01]  /*0be0*/  LDC R8, c[0x3][R10+0x8] ;  /* 0x00c002000a087b82 */ /* 0x000e220000000800 */
[C---:B-1----:R-:W-:Y:S01]  /*0bf0*/  FFMA R24, R11.reuse, R9, R24 ;  /* 0x000000090b187223 */ /* 0x042fe20000000018 */
[----:B0-----:R-:W-:-:S06]  /*0c00*/  FFMA R11, R11, R8, R22 ;  /* 0x000000080b0b7223 */ /* 0x001fcc0000000016 */
[----:B------:R0:W2:Y:S08]  /*0c10*/  LDC.64 R8, c[0x3][R20] ;  /* 0x00c0000014087b82 */ /* 0x0000b00000000a00 */
[----:B------:R0:W1:Y:S02]  /*0c20*/  LDC R22, c[0x3][R20+0x8] ;  /* 0x00c0020014167b82 */ /* 0x0000640000000800 */
[----:B0-----:R-:W-:-:S06]  /*0c30*/  LEA R20, R25, R18, 0x2 ;  /* 0x0000001219147211 */ /* 0x001fcc00078e10ff */
[----:B------:R-:W0:Y:S01]  /*0c40*/  LDC R18, c[0x3][R28+0x8] ;  /* 0x00c002001c127b82 */ /* 0x000e220000000800 */
[----:B------:R-:W-:-:S07]  /*0c50*/  LEA R25, R0, R25, 0x3 ;  /* 0x0000001900197211 */ /* 0x000fce00078e18ff */
[----:B------:R-:W3:Y:S01]  /*0c60*/  LDC R10, c[0x3][R20+0x8] ;  /* 0x00c00200140a7b82 */ /* 0x000ee20000000800 */
[C---:B--2---:R-:W-:Y:S01]  /*0c70*/  FFMA R24, R12.reuse, R9, R24 ;  /* 0x000000090c187223 */ /* 0x044fe20000000018 */
[----:B-1----:R-:W-:-:S06]  /*0c80*/  FFMA R22, R12, R22, R11 ;  /* 0x000000160c167223 */ /* 0x002fcc000000000b */
[----:B------:R-:W1:Y:S01]  /*0c90*/  LDC R9, c[0x3][R26+0x4] ;  /* 0x00c001001a097b82 */ /* 0x000e620000000800 */
[----:B------:R-:W-:-:S07]  /*0ca0*/  FFMA R8, R12, R8, R29 ;  /* 0x000000080c087223 */ /* 0x000fce000000001d */
[----:B------:R-:W2:Y:S08]  /*0cb0*/  LDC R11, c[0x3][R26] ;  /* 0x00c000001a0b7b82 */ /* 0x000eb00000000800 */
[----:B------:R-:W4:Y:S01]  /*0cc0*/  LDC R29, c[0x3][R26+0x8] ;  /* 0x00c002001a1d7b82 */ /* 0x000f220000000800 */
[----:B-1----:R-:W-:-:S07]  /*0cd0*/  FFMA R24, R13, R9, R24 ;  /* 0x000000090d187223 */ /* 0x002fce0000000018 */
[----:B------:R-:W1:Y:S01]  /*0ce0*/  LDC R12, c[0x3][R20+0x4] ;  /* 0x00c00100140c7b82 */ /* 0x000e620000000800 */
[----:B--2---:R-:W-:-:S07]  /*0cf0*/  FFMA R11, R13, R11, R8 ;  /* 0x0000000b0d0b7223 */ /* 0x004fce0000000008 */
[----:B------:R-:W2:Y:S01]  /*0d00*/  LDC.64 R8, c[0x3][R28] ;  /* 0x00c000001c087b82 */ /* 0x000ea20000000a00 */
[----:B----4-:R-:W-:-:S07]  /*0d10*/  FFMA R13, R13, R29, R22 ;  /* 0x0000001d0d0d7223 */ /* 0x010fce0000000016 */
[----:B------:R-:W4:Y:S01]  /*0d20*/  LDC R22, c[0x3][R20] ;  /* 0x00c0000014167b82 */ /* 0x000f220000000800 */
[----:B0-----:R-:W-:-:S04]  /*0d30*/  FFMA R13, R14, R18, R13 ;  /* 0x000000120e0d7223 */ /* 0x001fc8000000000d */
[----:B---3--:R-:W-:Y:S01]  /*0d40*/  FFMA R29, R15, R10, R13 ;  /* 0x0000000a0f1d7223 */ /* 0x008fe2000000000d */
[C---:B--2---:R-:W-:Y:S01]  /*0d50*/  FFMA R8, R14.reuse, R8, R11 ;  /* 0x000000080e087223 */ /* 0x044fe2000000000b */
[----:B------:R-:W-:-:S04]  /*0d60*/  FFMA R9, R14, R9, R24 ;  /* 0x000000090e097223 */ /* 0x000fc80000000018 */
[C---:B-1----:R-:W-:Y:S01]  /*0d70*/  FFMA R14, R15.reuse, R12, R9 ;  /* 0x0000000c0f0e7223 */ /* 0x042fe20000000009 */
[----:B----4-:R-:W-:Y:S01]  /*0d80*/  FFMA R22, R15, R22, R8 ;  /* 0x000000160f167223 */ /* 0x010fe20000000008 */
[----:B------:R-:W-:Y:S06]  /*0d90*/  @P0 BRA `(.L_x_32) ;  /* 0xfffffff800f40947 */ /* 0x000fec000383ffff */
.L_x_31:
[----:B------:R-:W-:Y:S05]  /*0da0*/  @!P1 BRA `(.L_x_24) ;  /* 0x0000000400249947 */ /* 0x000fea0003800000 */
[----:B------:R-:W-:Y:S02]  /*0db0*/  ISETP.GE.U32.AND P0, PT, R2, 0x4, PT ;  /* 0x000000040200780c */ /* 0x000fe40003f06070 */
[----:B------:R-:W-:-:S04]  /*0dc0*/  LOP3.LUT R19, R0, 0x3, RZ, 0xc0, !PT ;  /* 0x0000000300137812 */ /* 0x000fc800078ec0ff */
[----:B------:R-:W-:-:S07]  /*0dd0*/  ISETP.NE.AND P1, PT, R19, RZ, PT ;  /* 0x000000ff1300720c */ /* 0x000fce0003f25270 */
[----:B------:R-:W-:Y:S06]  /*0de0*/  @!P0 BRA `(.L_x_33) ;  /* 0x0000000000908947 */ /* 0x000fec0003800000 */
[----:B------:R-:W-:-:S05]  /*0df0*/  LEA R2, R3, R1, 0x2 ;  /* 0x0000000103027211 */ /* 0x000fca00078e10ff */
[----:B------:R-:W2:Y:S04]  /*0e00*/  LDL.64 R8, [R2] ;  /* 0x0000000002087983 */ /* 0x000ea80000100a00 */
[----:B------:R0:W3:Y:S01]  /*0e10*/  LDL.64 R4, [R2+0x8] ;  /* 0x0000080002047983 */ /* 0x0000e20000100a00 */
[----:B------:R-:W-:Y:S02]  /*0e20*/  HFMA2 R12, -RZ, RZ, 0, 8192 ;  /* 0x00007000ff0c7431 */ /* 0x000fe400000001ff */
[C---:B------:R-:W-:Y:S01]  /*0e30*/  IMAD R7, R3.reuse, R0, RZ ;  /* 0x0000000003077224 */ /* 0x040fe200078e02ff */
[----:B------:R-:W-:-:S04]  /*0e40*/  IADD3 R3, PT, PT, R3, 0x4, RZ ;  /* 0x0000000403037810 */ /* 0x000fc80007ffe0ff */
[C---:B------:R-:W-:Y:S02]  /*0e50*/  IADD3 R11, PT, PT, R7.reuse, R0, RZ ;  /* 0x00000000070b7210 */ /* 0x040fe40007ffe0ff */
[----:B------:R-:W-:Y:S02]  /*0e60*/  LEA R10, R7, R12, 0x2 ;  /* 0x0000000c070a7211 */ /* 0x000fe400078e10ff */
[C---:B------:R-:W-:Y:S02]  /*0e70*/  IADD3 R13, PT, PT, R11.reuse, R0, RZ ;  /* 0x000000000b0d7210 */ /* 0x040fe40007ffe0ff */
[-C--:B------:R-:W-:Y:S01]  /*0e80*/  LEA R21, R11, R12.reuse, 0x2 ;  /* 0x0000000c0b157211 */ /* 0x080fe200078e10ff */
[----:B------:R1:W2:Y:S01]  /*0e90*/  LDC.64 R6, c[0x3][R10] ;  /* 0x00c000000a067b82 */ /* 0x0002a20000000a00 */
[C---:B------:R-:W-:Y:S02]  /*0ea0*/  LEA R23, R13.reuse, R12, 0x2 ;  /* 0x0000000c0d177211 */ /* 0x040fe400078e10ff */
[----:B------:R-:W-:-:S04]  /*0eb0*/  IADD3 R13, PT, PT, R13, R0, RZ ;  /* 0x000000000d0d7210 */ /* 0x000fc80007ffe0ff */
[----:B------:R-:W-:Y:S01]  /*0ec0*/  LEA R25, R13, R12, 0x2 ;  /* 0x0000000c0d197211 */ /* 0x000fe200078e10ff */
[----:B------:R1:W4:Y:S08]  /*0ed0*/  LDC R24, c[0x3][R10+0x8] ;  /* 0x00c002000a187b82 */ /* 0x0003300000000800 */
[----:B------:R-:W5:Y:S08]  /*0ee0*/  LDC R26, c[0x3][R21] ;  /* 0x00c00000151a7b82 */ /* 0x000f700000000800 */
[----:B------:R-:W5:Y:S08]  /*0ef0*/  LDC R18, c[0x3][R21+0x4] ;  /* 0x00c0010015127b82 */ /* 0x000f700000000800 */
[----:B------:R-:W5:Y:S08]  /*0f00*/  LDC R20, c[0x3][R21+0x8] ;  /* 0x00c0020015147b82 */ /* 0x000f700000000800 */
[----:B------:R-:W3:Y:S08]  /*0f10*/  LDC R15, c[0x3][R23] ;  /* 0x00c00000170f7b82 */ /* 0x000ef00000000800 */
[----:B------:R-:W3:Y:S08]  /*0f20*/  LDC R13, c[0x3][R23+0x4] ;  /* 0x00c00100170d7b82 */ /* 0x000ef00000000800 */
[----:B------:R-:W3:Y:S08]  /*0f30*/  LDC R11, c[0x3][R23+0x8] ;  /* 0x00c00200170b7b82 */ /* 0x000ef00000000800 */
[----:B------:R-:W3:Y:S08]  /*0f40*/  LDC R12, c[0x3][R25] ;  /* 0x00c00000190c7b82 */ /* 0x000ef00000000800 */
[----:B-1----:R-:W1:Y:S08]  /*0f50*/  LDC R10, c[0x3][R25+0x4] ;  /* 0x00c00100190a7b82 */ /* 0x002e700000000800 */
[----:B0-----:R-:W0:Y:S01]  /*0f60*/  LDC R2, c[0x3][R25+0x8] ;  /* 0x00c0020019027b82 */ /* 0x001e220000000800 */
[C---:B--2---:R-:W-:Y:S01]  /*0f70*/  FFMA R17, R8.reuse, R6, R22 ;  /* 0x0000000608117223 */ /* 0x044fe20000000016 */
[C---:B------:R-:W-:Y:S01]  /*0f80*/  FFMA R7, R8.reuse, R7, R14 ;  /* 0x0000000708077223 */ /* 0x040fe2000000000e */
[----:B----4-:R-:W-:-:S02]  /*0f90*/  FFMA R29, R8, R24, R29 ;  /* 0x00000018081d7223 */ /* 0x010fc4000000001d */
[-C--:B-----5:R-:W-:Y:S01]  /*0fa0*/  FFMA R17, R26, R9.reuse, R17 ;  /* 0x000000091a117223 */ /* 0x0a0fe20000000011 */
[-C--:B------:R-:W-:Y:S01]  /*0fb0*/  FFMA R18, R18, R9.reuse, R7 ;  /* 0x0000000912127223 */ /* 0x080fe20000000007 */
[----:B------:R-:W-:Y:S02]  /*0fc0*/  FFMA R20, R20, R9, R29 ;  /* 0x0000000914147223 */ /* 0x000fe4000000001d */
[C---:B---3--:R-:W-:Y:S01]  /*0fd0*/  FFMA R15, R4.reuse, R15, R17 ;  /* 0x0000000f040f7223 */ /* 0x048fe20000000011 */
[C---:B------:R-:W-:Y:S01]  /*0fe0*/  FFMA R13, R4.reuse, R13, R18 ;  /* 0x0000000d040d7223 */ /* 0x040fe20000000012 */
[----:B------:R-:W-:Y:S02]  /*0ff0*/  FFMA R11, R4, R11, R20 ;  /* 0x0000000b040b7223 */ /* 0x000fe40000000014 */
[-C--:B------:R-:W-:Y:S01]  /*1000*/  FFMA R22, R12, R5.reuse, R15 ;  /* 0x000000050c167223 */ /* 0x080fe2000000000f */
[-C--:B-1----:R-:W-:Y:S01]  /*1010*/  FFMA R14, R10, R5.reuse, R13 ;  /* 0x000000050a0e7223 */ /* 0x082fe2000000000d */
[----:B0-----:R-:W-:-:S07]  /*1020*/  FFMA R29, R2, R5, R11 ;  /* 0x00000005021d7223 */ /* 0x001fce000000000b */
.L_x_33:
[----:B------:R-:W-:Y:S05]  /*1030*/  @!P1 BRA `(.L_x_24) ;  /* 0x0000000000809947 */ /* 0x000fea0003800000 */
[----:B------:R-:W-:Y:S02]  /*1040*/  ISETP.NE.AND P0, PT, R19, 0x1, PT ;  /* 0x000000011300780c */ /* 0x000fe40003f05270 */
[----:B------:R-:W-:-:S04]  /*1050*/  LOP3.LUT R2, R0, 0x1, RZ, 0xc0, !PT ;  /* 0x0000000100027812 */ /* 0x000fc800078ec0ff */
[----:B------:R-:W-:-:S07]  /*1060*/  ISETP.NE.U32.AND P1, PT, R2, 0x1, PT ;  /* 0x000000010200780c */ /* 0x000fce0003f25070 */
[C---:B------:R-:W-:Y:S01]  /*1070*/  @P0 LEA R4, R3.reuse, R1, 0x2 ;  /* 0x0000000103040211 */ /* 0x040fe200078e10ff */
[C---:B------:R-:W-:Y:S01]  /*1080*/  @P0 IMAD R7, R3.reuse, R0, RZ ;  /* 0x0000000003070224 */ /* 0x040fe200078e02ff */
[----:B------:R-:W-:-:S04]  /*1090*/  @P0 IADD3 R3, PT, PT, R3, 0x2, RZ ;  /* 0x0000000203030810 */ /* 0x000fc80007ffe0ff */
[----:B------:R-:W2:Y:S01]  /*10a0*/  @P0 LDL.64 R4, [R4] ;  /* 0x0000000004040983 */ /* 0x000ea20000100a00 */
[----:B------:R-:W-:-:S05]  /*10b0*/  @!P1 LEA R6, R3, R1, 0x2 ;  /* 0x0000000103069211 */ /* 0x000fca00078e10ff */
[----:B------:R0:W3:Y:S01]  /*10c0*/  @!P1 LDL R9, [R6] ;  /* 0x0000000006099983 */ /* 0x0000e20000100800 */
[----:B------:R-:W-:Y:S02]  /*10d0*/  @P0 MOV R2, 0x7000 ;  /* 0x0000700000020802 */ /* 0x000fe40000000f00 */
[-C--:B------:R-:W-:Y:S01]  /*10e0*/  @P0 IADD3 R11, PT, PT, R7, R0.reuse, RZ ;  /* 0x00000000070b0210 */ /* 0x080fe20007ffe0ff */
[----:B------:R-:W-:Y:S01]  /*10f0*/  @!P1 IMAD R0, R3, R0, RZ ;  /* 0x0000000003009224 */ /* 0x000fe200078e02ff */
[-C--:B------:R-:W-:Y:S02]  /*1100*/  @P0 LEA R10, R7, R2.reuse, 0x2 ;  /* 0x00000002070a0211 */ /* 0x080fe400078e10ff */
[----:B------:R-:W-:Y:S02]  /*1110*/  @P0 LEA R11, R11, R2, 0x2 ;  /* 0x000000020b0b0211 */ /* 0x000fe400078e10ff */
[----:B------:R-:W-:Y:S01]  /*1120*/  @!P1 MOV R7, 0x7000 ;  /* 0x0000700000079802 */ /* 0x000fe20000000f00 */
[----:B------:R-:W2:Y:S03]  /*1130*/  @P0 LDC.64 R2, c[0x3][R10] ;  /* 0x00c000000a020b82 */ /* 0x000ea60000000a00 */
[----:B------:R-:W-:-:S05]  /*1140*/  @!P1 LEA R0, R0, R7, 0x2 ;  /* 0x0000000700009211 */ /* 0x000fca00078e10ff */
[----:B------:R-:W1:Y:S08]  /*1150*/  @P0 LDC R18, c[0x3][R10+0x8] ;  /* 0x00c002000a120b82 */ /* 0x000e700000000800 */
[----:B------:R-:W4:Y:S08]  /*1160*/  @P0 LDC R13, c[0x3][R11] ;  /* 0x00c000000b0d0b82 */ /* 0x000f300000000800 */
[----:B------:R-:W5:Y:S08]  /*1170*/  @P0 LDC R15, c[0x3][R11+0x4] ;  /* 0x00c001000b0f0b82 */ /* 0x000f700000000800 */
[----:B------:R-:W5:Y:S08]  /*1180*/  @P0 LDC R17, c[0x3][R11+0x8] ;  /* 0x00c002000b110b82 */ /* 0x000f700000000800 */
[----:B0-----:R-:W3:Y:S08]  /*1190*/  @!P1 LDC.64 R6, c[0x3][R0] ;  /* 0x00c0000000069b82 */ /* 0x001ef00000000a00 */
[----:B------:R-:W0:Y:S01]  /*11a0*/  @!P1 LDC R8, c[0x3][R0+0x8] ;  /* 0x00c0020000089b82 */ /* 0x000e220000000800 */
[C---:B--2---:R-:W-:Y:S01]  /*11b0*/  @P0 FFMA R2, R4.reuse, R2, R22 ;  /* 0x0000000204020223 */ /* 0x044fe20000000016 */
[C---:B------:R-:W-:Y:S01]  /*11c0*/  @P0 FFMA R12, R4.reuse, R3, R14 ;  /* 0x00000003040c0223 */ /* 0x040fe2000000000e */
[----:B-1----:R-:W-:-:S02]  /*11d0*/  @P0 FFMA R18, R4, R18, R29 ;  /* 0x0000001204120223 */ /* 0x002fc4000000001d */
[-C--:B----4-:R-:W-:Y:S01]  /*11e0*/  @P0 FFMA R22, R13, R5.reuse, R2 ;  /* 0x000000050d160223 */ /* 0x090fe20000000002 */
[-C--:B-----5:R-:W-:Y:S01]  /*11f0*/  @P0 FFMA R14, R15, R5.reuse, R12 ;  /* 0x000000050f0e0223 */ /* 0x0a0fe2000000000c */
[----:B------:R-:W-:Y:S02]  /*1200*/  @P0 FFMA R29, R17, R5, R18 ;  /* 0x00000005111d0223 */ /* 0x000fe40000000012 */
[C---:B---3--:R-:W-:Y:S01]  /*1210*/  @!P1 FFMA R22, R9.reuse, R6, R22 ;  /* 0x0000000609169223 */ /* 0x048fe20000000016 */
[C---:B------:R-:W-:Y:S01]  /*1220*/  @!P1 FFMA R14, R9.reuse, R7, R14 ;  /* 0x00000007090e9223 */ /* 0x040fe2000000000e */
[----:B0-----:R-:W-:-:S07]  /*1230*/  @!P1 FFMA R29, R9, R8, R29 ;  /* 0x00000008091d9223 */ /* 0x001fce000000001d */
.L_x_24:
[----:B------:R-:W0:Y:S08]  /*1240*/  LDC.64 R2, c[0x0][0x3b8] ;  /* 0x0000ee00ff027b82 */ /* 0x000e300000000a00 */
[----:B------:R-:W1:Y:S08]  /*1250*/  LDC.64 R4, c[0x0][0x3c0] ;  /* 0x0000f000ff047b82 */ /* 0x000e700000000a00 */
[----:B------:R-:W2:Y:S01]  /*1260*/  LDC.64 R6, c[0x0][0x3c8] ;  /* 0x0000f200ff067b82 */ /* 0x000ea20000000a00 */
[----:B0-----:R-:W-:-:S05]  /*1270*/  IMAD.WIDE R2, R16, 0x4, R2 ;  /* 0x0000000410027825 */ /* 0x001fca00078e0202 */
[----:B------:R-:W-:Y:S01]  /*1280*/  STG.E desc[UR8][R2.64], R22 ;  /* 0x0000001602007986 */ /* 0x000fe2000c101908 */
[----:B-1----:R-:W-:-:S05]  /*1290*/  IMAD.WIDE R4, R16, 0x4, R4 ;  /* 0x0000000410047825 */ /* 0x002fca00078e0204 */
[----:B------:R-:W-:Y:S01]  /*12a0*/  STG.E desc[UR8][R4.64], R14 ;  /* 0x0000000e04007986 */ /* 0x000fe2000c101908 */
[----:B--2---:R-:W-:-:S05]  /*12b0*/  IMAD.WIDE R16, R16, 0x4, R6 ;  /* 0x0000000410107825 */ /* 0x004fca00078e0206 */
[----:B------:R-:W-:Y:S01]  /*12c0*/  STG.E desc[UR8][R16.64], R29 ;  /* 0x0000001d10007986 */ /* 0x000fe2000c101908 */
[----:B------:R-:W-:Y:S05]  /*12d0*/  EXIT ;  /* 0x000000000000794d */ /* 0x000fea0003800000 */
.L_x_34:
        /* <DEDUP_REMOVED lines=10> */
.L_x_106:


//--------------------- .text._Z10eval_errorPfS_S_S_S_S_S_S_S_S_ii --------------------------
	.section	.text._Z10eval_errorPfS_S_S_S_S_S_S_S_S_ii,"ax",@progbits
	.align	128
        .global         _Z10eval_errorPfS_S_S_S_S_S_S_S_S_ii
        .type           _Z10eval_errorPfS_S_S_S_S_S_S_S_S_ii,@function
        .size           _Z10eval_errorPfS_S_S_S_S_S_S_S_S_ii,(.L_x_107 - _Z10eval_errorPfS_S_S_S_S_S_S_S_S_ii)
        .other          _Z10eval_errorPfS_S_S_S_S_S_S_S_S_ii,@"STO_CUDA_ENTRY STV_DEFAULT"
_Z10eval_errorPfS_S_S_S_S_S_S_S_S_ii:
.text._Z10eval_errorPfS_S_S_S_S_S_S_S_S_ii:
        /* <DEDUP_REMOVED lines=17> */
[----:B------:R-:W-:Y:S01]  /*0110*/  UISETP.GE.U32.AND UP1, UPT, UR4, 0x10, UPT ;  /* 0x000000100400788c */ /* 0x000fe2000bf26070 */
[----:B------:R-:W-:Y:S01]  /*0120*/  MOV R2, RZ ;  /* 0x000000ff00027202 */ /* 0x000fe20000000f00 */
[----:B------:R-:W-:-:S04]  /*0130*/  ULOP3.LUT UR5, UR4, 0xf, URZ, 0xc0, !UPT ;  /* 0x0000000f04057892 */ /* 0x000fc8000f8ec0ff */
[----:B------:R-:W-:-:S03]  /*0140*/  UISETP.NE.AND UP0, UPT, UR5, URZ, UPT ;  /* 0x000000ff0500728c */ /* 0x000fc6000bf05270 */
[----:B------:R-:W-:Y:S08]  /*0150*/  BRA.U !UP1, `(.L_x_36) ;  /* 0x0000000109c07547 */ /* 0x000ff0000b800000 */
[----:B------:R-:W-:Y:S01]  /*0160*/  ULOP3.LUT UR4, UR4, 0x7ffffff0, URZ, 0xc0, !UPT ;  /* 0x7ffffff004047892 */ /* 0x000fe2000f8ec0ff */
[----:B------:R-:W-:Y:S02]  /*0170*/  IADD3 R20, PT, PT, R1, 0x20, RZ ;  /* 0x0000002001147810 */ /* 0x000fe40007ffe0ff */
[----:B------:R-:W-:Y:S01]  /*0180*/  MOV R21, R0 ;  /* 0x0000000000157202 */ /* 0x000fe20000000f00 */
[----:B------:R-:W-:Y:S02]  /*0190*/  UIADD3 UR6, UPT, UPT, -UR4, URZ, URZ ;  /* 0x000000ff04067290 */ /* 0x000fe4000fffe1ff */
[----:B------:R-:W-:-:S10]  /*01a0*/  MOV R2, UR4 ;  /* 0x0000000400027c02 */ /* 0x000fd40008000f00 */
.L_x_37:
        /* <DEDUP_REMOVED lines=43> */
.L_x_36:
        /* <DEDUP_REMOVED lines=28> */
.L_x_39:
        /* <DEDUP_REMOVED lines=18> */
.L_x_40:
[----:B------:R-:W-:Y:S05]  /*0740*/  BRA.U !UP1, `(.L_x_38) ;  /* 0x0000000109307547 */ /* 0x000fea000b800000 */
[----:B01----:R-:W0:Y:S01]  /*0750*/  LDC.64 R6, c[0x0][0x380] ;  /* 0x0000e000ff067b82 */ /* 0x003e220000000a00 */
[C---:B------:R-:W-:Y:S01]  /*0760*/  LEA R9, R2.reuse, R1, 0x2 ;  /* 0x0000000102097211 */ /* 0x040fe200078e10ff */
[----:B------:R-:W-:Y:S01]  /*0770*/  IMAD R2, R2, R3, R0 ;  /* 0x0000000302027224 */ /* 0x000fe200078e0200 */
[----:B------:R-:W-:-:S12]  /*0780*/  UIADD3 UR4, UPT, UPT, -UR4, URZ, URZ ;  /* 0x000000ff04047290 */ /* 0x000fd8000fffe1ff */
.L_x_41:
        /* <DEDUP_REMOVED lines=8> */
.L_x_38:
[----:B------:R-:W2:Y:S01]  /*0810*/  LDC R3, c[0x0][0x3d4] ;  /* 0x0000f500ff037b82 */ /* 0x000ea20000000800 */
[----:B------:R-:W-:Y:S01]  /*0820*/  HFMA2 R15, -RZ, RZ, 0, 0 ;  /* 0x00000000ff0f7431 */ /* 0x000fe200000001ff */
[----:B------:R-:W-:Y:S02]  /*0830*/  CS2R R12, SRZ ;  /* 0x00000000000c7805 */ /* 0x000fe4000001ff00 */
[----:B------:R-:W-:Y:S02]  /*0840*/  MOV R2, RZ ;  /* 0x000000ff00027202 */ /* 0x000fe40000000f00 */
[C---:B--2---:R-:W-:Y:S02]  /*0850*/  ISETP.GE.U32.AND P1, PT, R3.reuse, 0x8, PT ;  /* 0x000000080300780c */ /* 0x044fe40003f26070 */
[----:B------:R-:W-:-:S04]  /*0860*/  LOP3.LUT R18, R3, 0x7, RZ, 0xc0, !PT ;  /* 0x0000000703127812 */ /* 0x000fc800078ec0ff */
[----:B------:R-:W-:-:S07]  /*0870*/  ISETP.NE.AND P0, PT, R18, RZ, PT ;  /* 0x000000ff1200720c */ /* 0x000fce0003f05270 */
[----:B------:R-:W-:Y:S06]  /*0880*/  @!P1 BRA `(.L_x_42) ;  /* 0x0000000000d49947 */ /* 0x000fec0003800000 */
[----:B------:R-:W-:Y:S01]  /*0890*/  LOP3.LUT R12, R3, 0x7ffffff8, RZ, 0xc0, !PT ;  /* 0x7ffffff8030c7812 */ /* 0x000fe200078ec0ff */
[----:B------:R-:W-:Y:S01]  /*08a0*/  UMOV UR4, URZ ;  /* 0x000000ff00047c82 */ /* 0x000fe20008000000 */
[----:B------:R-:W-:Y:S02]  /*08b0*/  IADD3 R14, PT, PT, R1, 0x10, RZ ;  /* 0x00000010010e7810 */ /* 0x000fe40007ffe0ff */
[----:B------:R-:W-:Y:S02]  /*08c0*/  MOV R15, RZ ;  /* 0x000000ff000f7202 */ /* 0x000fe40000000f00 */
[----:B------:R-:W-:-:S07]  /*08d0*/  IADD3 R17, PT, PT, -R12, RZ, RZ ;  /* 0x000000ff0c117210 */ /* 0x000fce0007ffe1ff */
.L_x_43:
[----:B01----:R-:W2:Y:S04]  /*08e0*/  LDL.128 R4, [R14+-0x10] ;  /* 0xfffff0000e047983 */ /* 0x003ea80000100c00 */
[----:B------:R0:W3:Y:S01]  /*08f0*/  LDL.128 R8, [R14] ;  /* 0x000000000e087983 */ /* 0x0000e20000100c00 */
[----:B------:R-:W-:Y:S01]  /*0900*/  UIADD3 UR5, UPT, UPT, UR4, 0xc, URZ ;  /* 0x0000000c04057890 */ /* 0x000fe2000fffe0ff */
[----:B------:R-:W-:Y:S01]  /*0910*/  IADD3 R17, PT, PT, R17, 0x8, RZ ;  /* 0x0000000811117810 */ /* 0x000fe20007ffe0ff */
[----:B------:R-:W-:Y:S02]  /*0920*/  UMOV UR7, 0x7000 ;  /* 0x0000700000077882 */ /* 0x000fe40000000000 */
[----:B------:R-:W-:Y:S01]  /*0930*/  ULEA UR6, UR5, UR7, 0x2 ;  /* 0x0000000705067291 */ /* 0x000fe2000f8e10ff */
[----:B------:R-:W-:Y:S01]  /*0940*/  ISETP.NE.AND P1, PT, R17, RZ, PT ;  /* 0x000000ff1100720c */ /* 0x000fe20003f25270 */
[----:B------:R-:W-:Y:S01]  /*0950*/  ULEA UR5, UR4, UR7, 0x2 ;  /* 0x0000000704057291 */ /* 0x000fe2000f8e10ff */
[----:B0-----:R-:W-:Y:S01]  /*0960*/  IADD3 R14, PT, PT, R14, 0x20, RZ ;  /* 0x000000200e0e7810 */ /* 0x001fe20007ffe0ff */
[----:B------:R-:W-:-:S08]  /*0970*/  UIADD3 UR4, UPT, UPT, UR4, 0x18, URZ ;  /* 0x0000001804047890 */ /* 0x000fd0000fffe0ff */
[----:B------:R-:W0:Y:S02]  /*0980*/  LDCU UR20, c[0x3][UR6+0x8] ;  /* 0x00c00100061477ac */ /* 0x000e240008000800 */
[----:B------:R-:W2:Y:S01]  /*0990*/  LDCU.64 UR8, c[0x3][UR5] ;  /* 0x00c00000050877ac */ /* 0x000ea20008000a00 */
[----:B------:R-:W1:Y:S01]  /*09a0*/  LDCU.64 UR10, c[0x3][UR5+0x8] ;  /* 0x00c00100050a77ac */ /* 0x000e620008000a00 */
[----:B------:R-:W4:Y:S01]  /*09b0*/  LDCU.64 UR12, c[0x3][UR5+0x10] ;  /* 0x00c00200050c77ac */ /* 0x000f220008000a00 */
[----:B------:R-:W5:Y:S01]  /*09c0*/  LDCU.64 UR14, c[0x3][UR5+0x18] ;  /* 0x00c00300050e77ac */ /* 0x000f620008000a00 */
[----:B------:R-:W0:Y:S01]  /*09d0*/  LDCU.64 UR16, c[0x3][UR5+0x20] ;  /* 0x00c00400051077ac */ /* 0x000e220008000a00 */
[----:B------:R-:W0:Y:S01]  /*09e0*/  LDCU.64 UR18, c[0x3][UR5+0x28] ;  /* 0x00c00500051277ac */ /* 0x000e220008000a00 */
[----:B------:R-:W3:Y:S01]  /*09f0*/  LDCU.64 UR6, c[0x3][UR6] ;  /* 0x00c00000060677ac */ /* 0x000ee20008000a00 */
[----:B------:R-:W3:Y:S01]  /*0a00*/  LDCU UR21, c[0x3][UR5+0x3c] ;  /* 0x00c00780051577ac */ /* 0x000ee20008000800 */
[----:B------:R-:W3:Y:S01]  /*0a10*/  LDCU.64 UR22, c[0x3][UR5+0x40] ;  /* 0x00c00800051677ac */ /* 0x000ee20008000a00 */
[C---:B--2---:R-:W-:Y:S01]  /*0a20*/  FFMA R16, R4.reuse, UR8, R13 ;  /* 0x0000000804107c23 */ /* 0x044fe2000800000d */
[C---:B------:R-:W-:Y:S01]  /*0a30*/  FFMA R2, R4.reuse, UR9, R2 ;  /* 0x0000000904027c23 */ /* 0x040fe20008000002 */
[----:B-1----:R-:W-:Y:S01]  /*0a40*/  FFMA R4, R4, UR10, R15 ;  /* 0x0000000a04047c23 */ /* 0x002fe2000800000f */
[----:B------:R-:W1:Y:S01]  /*0a50*/  LDCU.64 UR8, c[0x3][UR5+0x58] ;  /* 0x00c00b00050877ac */ /* 0x000e620008000a00 */
[C---:B------:R-:W-:Y:S01]  /*0a60*/  FFMA R13, R5.reuse, UR11, R16 ;  /* 0x0000000b050d7c23 */ /* 0x040fe20008000010 */
[C---:B----4-:R-:W-:Y:S01]  /*0a70*/  FFMA R15, R5.reuse, UR12, R2 ;  /* 0x0000000c050f7c23 */ /* 0x050fe20008000002 */
[----:B------:R-:W-:Y:S01]  /*0a80*/  FFMA R5, R5, UR13, R4 ;  /* 0x0000000d05057c23 */ /* 0x000fe20008000004 */
[----:B------:R-:W2:Y:S01]  /*0a90*/  LDCU.64 UR10, c[0x3][UR5+0x48] ;  /* 0x00c00900050a77ac */ /* 0x000ea20008000a00 */
[C---:B-----5:R-:W-:Y:S01]  /*0aa0*/  FFMA R2, R6.reuse, UR14, R13 ;  /* 0x0000000e06027c23 */ /* 0x060fe2000800000d */
[C---:B------:R-:W-:Y:S01]  /*0ab0*/  FFMA R4, R6.reuse, UR15, R15 ;  /* 0x0000000f06047c23 */ /* 0x040fe2000800000f */
[----:B0-----:R-:W-:Y:S01]  /*0ac0*/  FFMA R6, R6, UR16, R5 ;  /* 0x0000001006067c23 */ /* 0x001fe20008000005 */
[----:B------:R-:W0:Y:S01]  /*0ad0*/  LDCU.64 UR12, c[0x3][UR5+0x50] ;  /* 0x00c00a00050c77ac */ /* 0x000e220008000a00 */
[C---:B------:R-:W-:Y:S01]  /*0ae0*/  FFMA R5, R7.reuse, UR17, R2 ;  /* 0x0000001107057c23 */ /* 0x040fe20008000002 */
[C---:B------:R-:W-:Y:S01]  /*0af0*/  FFMA R13, R7.reuse, UR18, R4 ;  /* 0x00000012070d7c23 */ /* 0x040fe20008000004 */
[----:B------:R-:W-:-:S02]  /*0b00*/  FFMA R7, R7, UR19, R6 ;  /* 0x0000001307077c23 */ /* 0x000fc40008000006 */
[C---:B---3--:R-:W-:Y:S01]  /*0b10*/  FFMA R2, R8.reuse, UR6, R5 ;  /* 0x0000000608027c23 */ /* 0x048fe20008000005 */
[C---:B------:R-:W-:Y:S01]  /*0b20*/  FFMA R4, R8.reuse, UR7, R13 ;  /* 0x0000000708047c23 */ /* 0x040fe2000800000d */
[----:B------:R-:W-:Y:S02]  /*0b30*/  FFMA R8, R8, UR20, R7 ;  /* 0x0000001408087c23 */ /* 0x000fe40008000007 */
[C---:B------:R-:W-:Y:S01]  /*0b40*/  FFMA R5, R9.reuse, UR21, R2 ;  /* 0x0000001509057c23 */ /* 0x040fe20008000002 */
[C---:B------:R-:W-:Y:S01]  /*0b50*/  FFMA R7, R9.reuse, UR22, R4 ;  /* 0x0000001609077c23 */ /* 0x040fe20008000004 */
[----:B------:R-:W-:Y:S02]  /*0b60*/  FFMA R9, R9, UR23, R8 ;  /* 0x0000001709097c23 */ /* 0x000fe40008000008 */
[C---:B--2---:R-:W-:Y:S01]  /*0b70*/  FFMA R2, R10.reuse, UR10, R5 ;  /* 0x0000000a0a027c23 */ /* 0x044fe20008000005 */
[C---:B------:R-:W-:Y:S01]  /*0b80*/  FFMA R4, R10.reuse, UR11, R7 ;  /* 0x0000000b0a047c23 */ /* 0x040fe20008000007 */
[----:B0-----:R-:W-:-:S02]  /*0b90*/  FFMA R10, R10, UR12, R9 ;  /* 0x0000000c0a0a7c23 */ /* 0x001fc40008000009 */
[C---:B------:R-:W-:Y:S01]  /*0ba0*/  FFMA R13, R11.reuse, UR13, R2 ;  /* 0x0000000d0b0d7c23 */ /* 0x040fe20008000002 */
[C---:B-1----:R-:W-:Y:S01]  /*0bb0*/  FFMA R2, R11.reuse, UR8, R4 ;  /* 0x000000080b027c23 */ /* 0x042fe20008000004 */
[----:B------:R-:W-:Y:S01]  /*0bc0*/  FFMA R15, R11, UR9, R10 ;  /* 0x000000090b0f7c23 */ /* 0x000fe2000800000a */
[----:B------:R-:W-:Y:S06]  /*0bd0*/  @P1 BRA `(.L_x_43) ;  /* 0xfffffffc00401947 */ /* 0x000fec000383ffff */
.L_x_42:
[----:B------:R-:W-:Y:S05]  /*0be0*/  @!P0 BRA `(.L_x_35) ;  /* 0x0000000400088947 */ /* 0x000fea0003800000 */
[----:B------:R-:W-:Y:S02]  /*0bf0*/  ISETP.GE.U32.AND P0, PT, R18, 0x4, PT ;  /* 0x000000041200780c */ /* 0x000fe40003f06070 */
[----:B------:R-:W-:-:S04]  /*0c00*/  LOP3.LUT R24, R3, 0x3, RZ, 0xc0, !PT ;  /* 0x0000000303187812 */ /* 0x000fc800078ec0ff */
[----:B------:R-:W-:-:S07]  /*0c10*/  ISETP.NE.AND P1, PT, R24, RZ, PT ;  /* 0x000000ff1800720c */ /* 0x000fce0003f25270 */
[----:B------:R-:W-:Y:S06]  /*0c20*/  @!P0 BRA `(.L_x_44) ;  /* 0x0000000000748947 */ /* 0x000fec0003800000 */
[----:B------:R-:W-:-:S05]  /*0c30*/  LEA R14, R12, R1, 0x2 ;  /* 0x000000010c0e7211 */ /* 0x000fca00078e10ff */
[----:B0-----:R-:W2:Y:S04]  /*0c40*/  LDL.64 R10, [R14] ;  /* 0x000000000e0a7983 */ /* 0x001ea80000100a00 */
[----:B-1----:R0:W3:Y:S01]  /*0c50*/  LDL.64 R4, [R14+0x8] ;  /* 0x000008000e047983 */ /* 0x0020e20000100a00 */
[----:B------:R-:W-:Y:S01]  /*0c60*/  HFMA2 R25, -RZ, RZ, 0, 8192 ;  /* 0x00007000ff197431 */ /* 0x000fe200000001ff */
[C---:B------:R-:W-:Y:S02]  /*0c70*/  LEA R6, R12.reuse, R12, 0x1 ;  /* 0x0000000c0c067211 */ /* 0x040fe400078e08ff */
[----:B------:R-:W-:Y:S02]  /*0c80*/  IADD3 R12, PT, PT, R12, 0x4, RZ ;  /* 0x000000040c0c7810 */ /* 0x000fe40007ffe0ff */
[----:B------:R-:W-:-:S02]  /*0c90*/  LEA R23, R6, R25, 0x2 ;  /* 0x0000001906177211 */ /* 0x000fc400078e10ff */
[----:B------:R-:W-:Y:S02]  /*0ca0*/  IADD3 R6, PT, PT, R6, 0x9, RZ ;  /* 0x0000000906067810 */ /* 0x000fe40007ffe0ff */
[----:B------:R-:W2:Y:S02]  /*0cb0*/  LDC.64 R18, c[0x3][R23] ;  /* 0x00c0000017127b82 */ /* 0x000ea40000000a00 */
[----:B------:R-:W-:-:S06]  /*0cc0*/  LEA R25, R6, R25, 0x2 ;  /* 0x0000001906197211 */ /* 0x000fcc00078e10ff */
[----:B------:R-:W1:Y:S08]  /*0cd0*/  LDC.64 R16, c[0x3][R23+0x8] ;  /* 0x00c0020017107b82 */ /* 0x000e700000000a00 */
[----:B------:R-:W4:Y:S08]  /*0ce0*/  LDC.64 R8, c[0x3][R23+0x10] ;  /* 0x00c0040017087b82 */ /* 0x000f300000000a00 */
[----:B------:R-:W3:Y:S08]  /*0cf0*/  LDC.64 R6, c[0x3][R23+0x18] ;  /* 0x00c0060017067b82 */ /* 0x000ef00000000a00 */
[----:B------:R-:W5:Y:S08]  /*0d00*/  LDC R21, c[0x3][R23+0x20] ;  /* 0x00c0080017157b82 */ /* 0x000f700000000800 */
[----:B------:R-:W5:Y:S08]  /*0d10*/  LDC R22, c[0x3][R25] ;  /* 0x00c0000019167b82 */ /* 0x000f700000000800 */
[----:B------:R-:W5:Y:S08]  /*0d20*/  LDC R20, c[0x3][R25+0x4] ;  /* 0x00c0010019147b82 */ /* 0x000f700000000800 */
[----:B0-----:R-:W0:Y:S01]  /*0d30*/  LDC R14, c[0x3][R25+0x8] ;  /* 0x00c00200190e7b82 */ /* 0x001e220000000800 */
[C---:B--2---:R-:W-:Y:S01]  /*0d40*/  FFMA R18, R10.reuse, R18, R13 ;  /* 0x000000120a127223 */ /* 0x044fe2000000000d */
[C---:B------:R-:W-:Y:S01]  /*0d50*/  FFMA R19, R10.reuse, R19, R2 ;  /* 0x000000130a137223 */ /* 0x040fe20000000002 */
[----:B-1----:R-:W-:-:S02]  /*0d60*/  FFMA R16, R10, R16, R15 ;  /* 0x000000100a107223 */ /* 0x002fc4000000000f */
[-C--:B------:R-:W-:Y:S01]  /*0d70*/  FFMA R17, R17, R11.reuse, R18 ;  /* 0x0000000b11117223 */ /* 0x080fe20000000012 */
[-C--:B----4-:R-:W-:Y:S01]  /*0d80*/  FFMA R8, R8, R11.reuse, R19 ;  /* 0x0000000b08087223 */ /* 0x090fe20000000013 */
[----:B------:R-:W-:Y:S02]  /*0d90*/  FFMA R16, R9, R11, R16 ;  /* 0x0000000b09107223 */ /* 0x000fe40000000010 */
[C---:B---3--:R-:W-:Y:S01]  /*0da0*/  FFMA R17, R4.reuse, R6, R17 ;  /* 0x0000000604117223 */ /* 0x048fe20000000011 */
[C---:B------:R-:W-:Y:S01]  /*0db0*/  FFMA R7, R4.reuse, R7, R8 ;  /* 0x0000000704077223 */ /* 0x040fe20000000008 */
[----:B-----5:R-:W-:Y:S02]  /*0dc0*/  FFMA R21, R4, R21, R16 ;  /* 0x0000001504157223 */ /* 0x020fe40000000010 */
[-C--:B------:R-:W-:Y:S01]  /*0dd0*/  FFMA R13, R22, R5.reuse, R17 ;  /* 0x00000005160d7223 */ /* 0x080fe20000000011 */
[-C--:B------:R-:W-:Y:S01]  /*0de0*/  FFMA R2, R20, R5.reuse, R7 ;  /* 0x0000000514027223 */ /* 0x080fe20000000007 */
[----:B0-----:R-:W-:-:S07]  /*0df0*/  FFMA R15, R14, R5, R21 ;  /* 0x000000050e0f7223 */ /* 0x001fce0000000015 */
.L_x_44:
[----:B------:R-:W-:Y:S05]  /*0e00*/  @!P1 BRA `(.L_x_35) ;  /* 0x0000000000809947 */ /* 0x000fea0003800000 */
[----:B------:R-:W-:Y:S02]  /*0e10*/  ISETP.NE.AND P0, PT, R24, 0x1, PT ;  /* 0x000000011800780c */ /* 0x000fe40003f05270 */
[----:B------:R-:W-:-:S04]  /*0e20*/  LOP3.LUT R3, R3, 0x1, RZ, 0xc0, !PT ;  /* 0x0000000103037812 */ /* 0x000fc800078ec0ff */
[----:B------:R-:W-:-:S07]  /*0e30*/  ISETP.NE.U32.AND P1, PT, R3, 0x1, PT ;  /* 0x000000010300780c */ /* 0x000fce0003f25070 */
[CC--:B01----:R-:W-:Y:S02]  /*0e40*/  @P0 LEA R4, R12.reuse, R1.reuse, 0x2 ;  /* 0x000000010c040211 */ /* 0x0c3fe400078e10ff */
[C---:B------:R-:W-:Y:S02]  /*0e50*/  @P0 LEA R6, R12.reuse, R12, 0x1 ;  /* 0x0000000c0c060211 */ /* 0x040fe400078e08ff */
[----:B------:R-:W-:Y:S02]  /*0e60*/  @P0 IADD3 R12, PT, PT, R12, 0x2, RZ ;  /* 0x000000020c0c0810 */ /* 0x000fe40007ffe0ff */
[----:B------:R-:W2:Y:S02]  /*0e70*/  @P0 LDL.64 R4, [R4] ;  /* 0x0000000004040983 */ /* 0x000ea40000100a00 */
[----:B------:R-:W-:-:S05]  /*0e80*/  @!P1 LEA R8, R12, R1, 0x2 ;  /* 0x000000010c089211 */ /* 0x000fca00078e10ff */
[----:B------:R0:W3:Y:S01]  /*0e90*/  @!P1 LDL R16, [R8] ;  /* 0x0000000008109983 */ /* 0x0000e20000100800 */
[----:B------:R-:W-:Y:S02]  /*0ea0*/  @P0 MOV R7, 0x7000 ;  /* 0x0000700000070802 */ /* 0x000fe40000000f00 */
[C---:B------:R-:W-:Y:S02]  /*0eb0*/  @P0 IADD3 R3, PT, PT, R6.reuse, 0x3, RZ ;  /* 0x0000000306030810 */ /* 0x040fe40007ffe0ff */
[-C--:B------:R-:W-:Y:S02]  /*0ec0*/  @P0 LEA R17, R6, R7.reuse, 0x2 ;  /* 0x0000000706110211 */ /* 0x080fe400078e10ff */
[----:B------:R-:W-:Y:S02]  /*0ed0*/  @!P1 LEA R12, R12, R12, 0x1 ;  /* 0x0000000c0c0c9211 */ /* 0x000fe400078e08ff */
[----:B------:R-:W-:Y:S01]  /*0ee0*/  @P0 LEA R3, R3, R7, 0x2 ;  /* 0x0000000703030211 */ /* 0x000fe200078e10ff */
[----:B------:R-:W1:Y:S01]  /*0ef0*/  @P0 LDC R20, c[0x3][R17+0x8] ;  /* 0x00c0020011140b82 */ /* 0x000e620000000800 */
[----:B------:R-:W-:-:S04]  /*0f00*/  @!P1 MOV R11, 0x7000 ;  /* 0x00007000000b9802 */ /* 0x000fc80000000f00 */
[----:B------:R-:W-:-:S03]  /*0f10*/  @!P1 LEA R11, R12, R11, 0x2 ;  /* 0x0000000b0c0b9211 */ /* 0x000fc600078e10ff */
[----:B------:R-:W2:Y:S08]  /*0f20*/  @P0 LDC.64 R6, c[0x3][R17] ;  /* 0x00c0000011060b82 */ /* 0x000eb00000000a00 */
        /* <DEDUP_REMOVED lines=14> */
.L_x_35:
[----:B0-----:R-:W0:Y:S08]  /*1010*/  LDC.64 R8, c[0x0][0x390] ;  /* 0x0000e400ff087b82 */ /* 0x001e300000000a00 */
[----:B-1----:R-:W1:Y:S08]  /*1020*/  LDC.64 R6, c[0x0][0x388] ;  /* 0x0000e200ff067b82 */ /* 0x002e700000000a00 */
[----:B------:R-:W2:Y:S01]  /*1030*/  LDC.64 R10, c[0x0][0x3b8] ;  /* 0x0000ee00ff0a7b82 */ /* 0x000ea20000000a00 */
[----:B0-----:R-:W-:-:S07]  /*1040*/  IMAD.WIDE R8, R0, 0x4, R8 ;  /* 0x0000000400087825 */ /* 0x001fce00078e0208 */
[----:B------:R-:W0:Y:S01]  /*1050*/  LDC.64 R16, c[0x0][0x3a0] ;  /* 0x0000e800ff107b82 */ /* 0x000e220000000a00 */
[----:B------:R-:W3:Y:S01]  /*1060*/  LDG.E R8, desc[UR24][R8.64] ;  /* 0x0000001808087981 */ /* 0x000ee2000c1e1900 */
[----:B-1----:R-:W-:-:S06]  /*1070*/  IMAD.WIDE R6, R0, 0x4, R6 ;  /* 0x0000000400067825 */ /* 0x002fcc00078e0206 */
[----:B------:R-:W1:Y:S01]  /*1080*/  LDC.64 R4, c[0x0][0x398] ;  /* 0x0000e600ff047b82 */ /* 0x000e620000000a00 */
[----:B------:R-:W4:Y:S01]  /*1090*/  LDG.E R6, desc[UR24][R6.64] ;  /* 0x0000001806067981 */ /* 0x000f22000c1e1900 */
[----:B--2---:R-:W-:-:S04]  /*10a0*/  IMAD.WIDE R10, R0, 0x4, R10 ;  /* 0x00000004000a7825 */ /* 0x004fc800078e020a */
[----:B-1----:R-:W-:-:S04]  /*10b0*/  IMAD.WIDE R4, R0, 0x4, R4 ;  /* 0x0000000400047825 */ /* 0x002fc800078e0204 */
[----:B---3--:R-:W-:Y:S02]  /*10c0*/  FADD R3, R8, R8 ;  /* 0x0000000808037221 */ /* 0x008fe40000000000 */
[----:B------:R-:W1:Y:S02]  /*10d0*/  LDC.64 R8, c[0x0][0x3b0] ;  /* 0x0000ec00ff087b82 */ /* 0x000e640000000a00 */
[----:B----4-:R-:W-:-:S06]  /*10e0*/  FADD R12, R6, -R3 ;  /* 0x80000003060c7221 */ /* 0x010fcc0000000000 */
[----:B------:R-:W2:Y:S01]  /*10f0*/  LDC.64 R6, c[0x0][0x3c0] ;  /* 0x0000f000ff067b82 */ /* 0x000ea20000000a00 */
[----:B------:R-:W-:-:S04]  /*1100*/  FADD R12, -R12, R13 ;  /* 0x0000000d0c0c7221 */ /* 0x000fc80000000100 */
[----:B------:R-:W-:Y:S01]  /*1110*/  FADD R19, |R12|, -RZ ;  /* 0x800000ff0c137221 */ /* 0x000fe20000000200 */
[C---:B0-----:R-:W-:Y:S02]  /*1120*/  IMAD.WIDE R12, R0.reuse, 0x4, R16 ;  /* 0x00000004000c7825 */ /* 0x041fe400078e0210 */
[----:B------:R-:W0:Y:S02]  /*1130*/  LDC.64 R16, c[0x0][0x3a8] ;  /* 0x0000ea00ff107b82 */ /* 0x000e240000000a00 */
[----:B------:R3:W-:Y:S04]  /*1140*/  STG.E desc[UR24][R10.64], R19 ;  /* 0x000000130a007986 */ /* 0x0007e8000c101918 */
[----:B------:R-:W4:Y:S04]  /*1150*/  LDG.E R12, desc[UR24][R12.64] ;  /* 0x000000180c0c7981 */ /* 0x000f28000c1e1900 */
[----:B------:R-:W5:Y:S01]  /*1160*/  LDG.E R4, desc[UR24][R4.64] ;  /* 0x0000001804047981 */ /* 0x000f62000c1e1900 */
[----:B-1----:R-:W-:-:S04]  /*1170*/  IMAD.WIDE R8, R0, 0x4, R8 ;  /* 0x0000000400087825 */ /* 0x002fc800078e0208 */
[----:B----4-:R-:W-:-:S04]  /*1180*/  FADD R3, R12, R12 ;  /* 0x0000000c0c037221 */ /* 0x010fc80000000000 */
[----:B-----5:R-:W-:Y:S02]  /*1190*/  FADD R3, R4, -R3 ;  /* 0x8000000304037221 */ /* 0x020fe40000000000 */
[----:B------:R-:W1:Y:S02]  /*11a0*/  LDC.64 R4, c[0x0][0x3c8] ;  /* 0x0000f200ff047b82 */ /* 0x000e640000000a00 */
[----:B------:R-:W-:Y:S01]  /*11b0*/  FADD R14, -R3, R2 ;  /* 0x00000002030e7221 */ /* 0x000fe20000000100 */
[----:B--2---:R-:W-:-:S04]  /*11c0*/  IMAD.WIDE R2, R0, 0x4, R6 ;  /* 0x0000000400027825 */ /* 0x004fc800078e0206 */
[----:B------:R-:W-:Y:S01]  /*11d0*/  FADD R21, |R14|, -RZ ;  /* 0x800000ff0e157221 */ /* 0x000fe20000000200 */
[----:B0-----:R-:W-:-:S04]  /*11e0*/  IMAD.WIDE R6, R0, 0x4, R16 ;  /* 0x0000000400067825 */ /* 0x001fc800078e0210 */
[----:B------:R-:W-:Y:S04]  /*11f0*/  STG.E desc[UR24][R2.64], R21 ;  /* 0x0000001502007986 */ /* 0x000fe8000c101918 */
[----:B------:R-:W3:Y:S04]  /*1200*/  LDG.E R8, desc[UR24][R8.64] ;  /* 0x0000001808087981 */ /* 0x000ee8000c1e1900 */
[----:B------:R-:W2:Y:S01]  /*1210*/  LDG.E R6, desc[UR24][R6.64] ;  /* 0x0000001806067981 */ /* 0x000ea2000c1e1900 */
[----:B-1----:R-:W-:-:S04]  /*1220*/  IMAD.WIDE R4, R0, 0x4, R4 ;  /* 0x0000000400047825 */ /* 0x002fc800078e0204 */
[----:B---3--:R-:W-:-:S04]  /*1230*/  FADD R11, R8, R8 ;  /* 0x00000008080b7221 */ /* 0x008fc80000000000 */
[----:B--2---:R-:W-:-:S04]  /*1240*/  FADD R10, R6, -R11 ;  /* 0x8000000b060a7221 */ /* 0x004fc80000000000 */
[----:B------:R-:W-:-:S04]  /*1250*/  FADD R10, -R10, R15 ;  /* 0x0000000f0a0a7221 */ /* 0x000fc80000000100 */
[----:B------:R-:W-:-:S05]  /*1260*/  FADD R11, |R10|, -RZ ;  /* 0x800000ff0a0b7221 */ /* 0x000fca0000000200 */
[----:B------:R-:W-:Y:S01]  /*1270*/  STG.E desc[UR24][R4.64], R11 ;  /* 0x0000000b04007986 */ /* 0x000fe2000c101918 */
[----:B------:R-:W-:Y:S05]  /*1280*/  EXIT ;  /* 0x000000000000794d */ /* 0x000fea0003800000 */
.L_x_45:
        /* <DEDUP_REMOVED lines=15> */
.L_x_107:


//--------------------- .text._Z15preval_partialsPfS_S_S_S_S_S_S_S_S_i --------------------------
	.section	.text._Z15preval_partialsPfS_S_S_S_S_S_S_S_S_i,"ax",@progbits
	.align	128
        .global         _Z15preval_partialsPfS_S_S_S_S_S_S_S_S_i
        .type           _Z15preval_partialsPfS_S_S_S_S_S_S_S_S_i,@function
        .size           _Z15preval_partialsPfS_S_S_S_S_S_S_S_S_i,(.L_x_108 - _Z15preval_partialsPfS_S_S_S_S_S_S_S_S_i)
        .other          _Z15preval_partialsPfS_S_S_S_S_S_S_S_S_i,@"STO_CUDA_ENTRY STV_DEFAULT"
_Z15preval_partialsPfS_S_S_S_S_S_S_S_S_i:
.text._Z15preval_partialsPfS_S_S_S_S_S_S_S_S_i:
        /* <DEDUP_REMOVED lines=16> */
[----:B------:R-:W1:Y:S01]  /*0100*/  LDC.64 R4, c[0x0][0x388] ;  /* 0x0000e200ff047b82 */ /* 0x000e620000000a00 */
[----:B------:R-:W4:Y:S01]  /*0110*/  LDG.E R13, desc[UR4][R2.64] ;  /* 0x00000004020d7981 */ /* 0x000f22000c1e1900 */
[----:B---3--:R-:W-:-:S04]  /*0120*/  IMAD.WIDE R8, R0, 0x4, R8 ;  /* 0x0000000400087825 */ /* 0x008fc800078e0208 */
[----:B0-----:R-:W-:-:S04]  /*0130*/  IMAD.WIDE R10, R0, 0x4, R10 ;  /* 0x00000004000a7825 */ /* 0x001fc800078e020a */
[----:B-1----:R-:W-:-:S04]  /*0140*/  IMAD.WIDE R4, R0, 0x4, R4 ;  /* 0x0000000400047825 */ /* 0x002fc800078e0204 */
[----:B----4-:R-:W-:Y:S02]  /*0150*/  FADD R15, R6, -R13 ;  /* 0x8000000d060f7221 */ /* 0x010fe40000000000 */
[----:B------:R-:W0:Y:S03]  /*0160*/  LDC.64 R6, c[0x0][0x3b8] ;  /* 0x0000ee00ff067b82 */ /* 0x000e260000000a00 */
[----:B------:R1:W-:Y:S04]  /*0170*/  STG.E desc[UR4][R8.64], R15 ;  /* 0x0000000f08007986 */ /* 0x0003e8000c101904 */
[----:B------:R-:W2:Y:S01]  /*0180*/  LDG.E R10, desc[UR4][R10.64] ;  /* 0x000000040a0a7981 */ /* 0x000ea2000c1e1900 */
[----:B------:R-:W3:Y:S03]  /*0190*/  LDC.64 R12, c[0x0][0x3a0] ;  /* 0x0000e800ff0c7b82 */ /* 0x000ee60000000a00 */
[----:B------:R-:W2:Y:S05]  /*01a0*/  LDG.E R17, desc[UR4][R4.64] ;  /* 0x0000000404117981 */ /* 0x000eaa000c1e1900 */
[----:B-1----:R-:W1:Y:S01]  /*01b0*/  LDC.64 R8, c[0x0][0x3c0] ;  /* 0x0000f000ff087b82 */ /* 0x002e620000000a00 */
[----:B0-----:R-:W-:-:S04]  /*01c0*/  IMAD.WIDE R6, R0, 0x4, R6 ;  /* 0x0000000400067825 */ /* 0x001fc800078e0206 */
[----:B---3--:R-:W-:-:S04]  /*01d0*/  IMAD.WIDE R12, R0, 0x4, R12 ;  /* 0x00000004000c7825 */ /* 0x008fc800078e020c */
[----:B--2---:R-:W-:Y:S02]  /*01e0*/  FADD R17, R10, -R17 ;  /* 0x800000110a117221 */ /* 0x004fe40000000000 */
[----:B------:R-:W0:Y:S03]  /*01f0*/  LDC.64 R10, c[0x0][0x3a8] ;  /* 0x0000ea00ff0a7b82 */ /* 0x000e260000000a00 */
[----:B------:R2:W-:Y:S04]  /*0200*/  STG.E desc[UR4][R6.64], R17 ;  /* 0x0000001106007986 */ /* 0x0005e8000c101904 */
[----:B------:R-:W3:Y:S04]  /*0210*/  LDG.E R3, desc[UR4][R2.64] ;  /* 0x0000000402037981 */ /* 0x000ee8000c1e1900 */
[----:B------:R-:W3:Y:S01]  /*0220*/  LDG.E R12, desc[UR4][R12.64] ;  /* 0x000000040c0c7981 */ /* 0x000ee2000c1e1900 */
[C---:B-1----:R-:W-:Y:S01]  /*0230*/  IMAD.WIDE R8, R0.reuse, 0x4, R8 ;  /* 0x0000000400087825 */ /* 0x042fe200078e0208 */
[----:B--2---:R-:W1:Y:S03]  /*0240*/  LDC.64 R6, c[0x0][0x3c8] ;  /* 0x0000f200ff067b82 */ /* 0x004e660000000a00 */
[----:B0-----:R-:W-:-:S04]  /*0250*/  IMAD.WIDE R10, R0, 0x4, R10 ;  /* 0x00000004000a7825 */ /* 0x001fc800078e020a */
[----:B---3--:R-:W-:-:S05]  /*0260*/  FADD R15, R12, -R3 ;  /* 0x800000030c0f7221 */ /* 0x008fca0000000000 */
[----:B------:R-:W-:Y:S04]  /*0270*/  STG.E desc[UR4][R8.64], R15 ;  /* 0x0000000f08007986 */ /* 0x000fe8000c101904 */
[----:B------:R-:W2:Y:S04]  /*0280*/  LDG.E R5, desc[UR4][R4.64] ;  /* 0x0000000404057981 */ /* 0x000ea8000c1e1900 */
[----:B------:R-:W2:Y:S01]  /*0290*/  LDG.E R10, desc[UR4][R10.64] ;  /* 0x000000040a0a7981 */ /* 0x000ea2000c1e1900 */
[----:B-1----:R-:W-:-:S04]  /*02a0*/  IMAD.WIDE R2, R0, 0x4, R6 ;  /* 0x0000000400027825 */ /* 0x002fc800078e0206 */
[----:B--2---:R-:W-:-:S05]  /*02b0*/  FADD R7, R10, -R5 ;  /* 0x800000050a077221 */ /* 0x004fca0000000000 */
[----:B------:R-:W-:Y:S01]  /*02c0*/  STG.E desc[UR4][R2.64], R7 ;  /* 0x0000000702007986 */ /* 0x000fe2000c101904 */
[----:B------:R-:W-:Y:S05]  /*02d0*/  EXIT ;  /* 0x000000000000794d */ /* 0x000fea0003800000 */
.L_x_46:
        /* <DEDUP_REMOVED lines=10> */
.L_x_108:


//--------------------- .text._Z24preval_normals_directionPfS_S_S_S_S_S_S_PiS0_i --------------------------
	.section	.text._Z24preval_normals_directionPfS_S_S_S_S_S_S_PiS0_i,"ax",@progbits
	.align	128
        .global         _Z24preval_normals_directionPfS_S_S_S_S_S_S_PiS0_i
        .type           _Z24preval_normals_directionPfS_S_S_S_S_S_S_PiS0_i,@function
        .size           _Z24preval_normals_directionPfS_S_S_S_S_S_S_PiS0_i,(.L_x_109 - _Z24preval_normals_directionPfS_S_S_S_S_S_S_PiS0_i)
        .other          _Z24preval_normals_directionPfS_S_S_S_S_S_S_PiS0_i,@"STO_CUDA_ENTRY STV_DEFAULT"
_Z24preval_normals_directionPfS_S_S_S_S_S_S_PiS0_i:
.text._Z24preval_normals_directionPfS_S_S_S_S_S_S_PiS0_i:
        /* <DEDUP_REMOVED lines=11> */
[----:B------:R-:W3:Y:S08]  /*00b0*/  LDC.64 R2, c[0x0][0x380] ;  /* 0x0000e000ff027b82 */ /* 0x000ef00000000a00 */
[----:B------:R-:W4:Y:S01]  /*00c0*/  LDC.64 R4, c[0x0][0x388] ;  /* 0x0000e200ff047b82 */ /* 0x000f220000000a00 */
[----:B0-----:R-:W-:-:S06]  /*00d0*/  IMAD.WIDE R10, R7, 0x4, R10 ;  /* 0x00000004070a7825 */ /* 0x001fcc00078e020a */
[----:B-1----:R-:W4:Y:S01]  /*00e0*/  LDG.E R10, desc[UR4][R10.64] ;  /* 0x000000040a0a7981 */ /* 0x002f22000c1e1900 */
[----:B--2---:R-:W-:-:S04]  /*00f0*/  IMAD.WIDE R8, R7, 0x4, R8 ;  /* 0x0000000407087825 */ /* 0x004fc800078e0208 */
[----:B---3--:R-:W-:-:S05]  /*0100*/  IMAD.WIDE R2, R7, 0x4, R2 ;  /* 0x0000000407027825 */ /* 0x008fca00078e0202 */
[----:B------:R0:W5:Y:S01]  /*0110*/  LDG.E R0, desc[UR4][R2.64] ;  /* 0x0000000402007981 */ /* 0x000162000c1e1900 */
[----:B----4-:R-:W-:-:S03]  /*0120*/  IMAD.WIDE R4, R7, 0x4, R4 ;  /* 0x0000000407047825 */ /* 0x010fc600078e0204 */
[----:B------:R0:W5:Y:S04]  /*0130*/  LDG.E R7, desc[UR4][R8.64] ;  /* 0x0000000408077981 */ /* 0x000168000c1e1900 */
[----:B------:R0:W5:Y:S01]  /*0140*/  LDG.E R6, desc[UR4][R4.64] ;  /* 0x0000000404067981 */ /* 0x000162000c1e1900 */
[----:B------:R-:W-:Y:S01]  /*0150*/  BSSY.RECONVERGENT B0, `(.L_x_47) ;  /* 0x000004b000007945 */ /* 0x000fe20003800200 */
[----:B------:R-:W-:-:S13]  /*0160*/  ISETP.NE.AND P0, PT, R10, 0x2, PT ;  /* 0x000000020a00780c */ /* 0x000fda0003f05270 */
[----:B0-----:R-:W-:Y:S05]  /*0170*/  @!P0 BRA `(.L_x_48) ;  /* 0x0000000000c88947 */ /* 0x001fea0003800000 */
[----:B------:R-:W-:-:S13]  /*0180*/  ISETP.NE.AND P0, PT, R10, 0x1, PT ;  /* 0x000000010a00780c */ /* 0x000fda0003f05270 */
[----:B------:R-:W-:Y:S05]  /*0190*/  @!P0 BRA `(.L_x_49) ;  /* 0x0000000000648947 */ /* 0x000fea0003800000 */
[----:B------:R-:W-:-:S13]  /*01a0*/  ISETP.NE.AND P0, PT, R10, RZ, PT ;  /* 0x000000ff0a00720c */ /* 0x000fda0003f05270 */
[----:B------:R-:W-:Y:S05]  /*01b0*/  @P0 BRA `(.L_x_50) ;  /* 0x0000000400100947 */ /* 0x000fea0003800000 */
[----:B------:R-:W0:Y:S08]  /*01c0*/  LDC.64 R12, c[0x0][0x390] ;  /* 0x0000e400ff0c7b82 */ /* 0x000e300000000a00 */
[----:B------:R-:W1:Y:S08]  /*01d0*/  LDC.64 R14, c[0x0][0x3a0] ;  /* 0x0000e800ff0e7b82 */ /* 0x000e700000000a00 */
[----:B------:R-:W2:Y:S08]  /*01e0*/  LDC.64 R16, c[0x0][0x398] ;  /* 0x0000e600ff107b82 */ /* 0x000eb00000000a00 */
[----:B------:R-:W3:Y:S01]  /*01f0*/  LDC.64 R18, c[0x0][0x3a8] ;  /* 0x0000ea00ff127b82 */ /* 0x000ee20000000a00 */
[----:B0----5:R-:W-:-:S06]  /*0200*/  IMAD.WIDE R12, R7, 0x4, R12 ;  /* 0x00000004070c7825 */ /* 0x021fcc00078e020c */
[----:B------:R-:W4:Y:S01]  /*0210*/  LDG.E R12, desc[UR4][R12.64] ;  /* 0x000000040c0c7981 */ /* 0x000f22000c1e1900 */
[----:B------:R-:W0:Y:S01]  /*0220*/  LDC.64 R8, c[0x0][0x3b8] ;  /* 0x0000ee00ff087b82 */ /* 0x000e220000000a00 */
[----:B-1----:R-:W-:-:S06]  /*0230*/  IMAD.WIDE R14, R7, 0x4, R14 ;  /* 0x00000004070e7825 */ /* 0x002fcc00078e020e */
[----:B------:R-:W4:Y:S01]  /*0240*/  LDG.E R15, desc[UR4][R14.64] ;  /* 0x000000040e0f7981 */ /* 0x000f22000c1e1900 */
[----:B------:R-:W1:Y:S01]  /*0250*/  LDC.64 R10, c[0x0][0x3b0] ;  /* 0x0000ec00ff0a7b82 */ /* 0x000e620000000a00 */
[----:B--2---:R-:W-:-:S06]  /*0260*/  IMAD.WIDE R16, R7, 0x4, R16 ;  /* 0x0000000407107825 */ /* 0x004fcc00078e0210 */
[----:B------:R-:W2:Y:S01]  /*0270*/  LDG.E R16, desc[UR4][R16.64] ;  /* 0x0000000410107981 */ /* 0x000ea2000c1e1900 */
[----:B---3--:R-:W-:-:S06]  /*0280*/  IMAD.WIDE R18, R7, 0x4, R18 ;  /* 0x0000000407127825 */ /* 0x008fcc00078e0212 */
[----:B------:R-:W2:Y:S01]  /*0290*/  LDG.E R19, desc[UR4][R18.64] ;  /* 0x0000000412137981 */ /* 0x000ea2000c1e1900 */
[----:B0-----:R-:W-:-:S06]  /*02a0*/  IMAD.WIDE R8, R7, 0x4, R8 ;  /* 0x0000000407087825 */ /* 0x001fcc00078e0208 */
[----:B------:R0:W5:Y:S01]  /*02b0*/  LDG.E R8, desc[UR4][R8.64] ;  /* 0x0000000408087981 */ /* 0x000162000c1e1900 */
[----:B-1----:R-:W-:-:S05]  /*02c0*/  IMAD.WIDE R10, R7, 0x4, R10 ;  /* 0x00000004070a7825 */ /* 0x002fca00078e020a */
[----:B------:R0:W5:Y:S01]  /*02d0*/  LDG.E R7, desc[UR4][R10.64] ;  /* 0x000000040a077981 */ /* 0x000162000c1e1900 */
[----:B----4-:R-:W-:-:S04]  /*02e0*/  FADD R20, R12, R15 ;  /* 0x0000000f0c147221 */ /* 0x010fc80000000000 */
[----:B------:R-:W-:Y:S01]  /*02f0*/  FMUL R20, R20, 0.5 ;  /* 0x3f00000014147820 */ /* 0x000fe20000400000 */
[----:B--2---:R-:W-:-:S04]  /*0300*/  FADD R21, R16, R19 ;  /* 0x0000001310157221 */ /* 0x004fc80000000000 */
[----:B------:R-:W-:Y:S01]  /*0310*/  FMUL R21, R21, 0.5 ;  /* 0x3f00000015157820 */ /* 0x000fe20000400000 */
[----:B0-----:R-:W-:Y:S06]  /*0320*/  BRA `(.L_x_50) ;  /* 0x0000000000b47947 */ /* 0x001fec0003800000 */
.L_x_49:
        /* <DEDUP_REMOVED lines=23> */
.L_x_48:
        /* <DEDUP_REMOVED lines=21> */
[----:B0-----:R-:W-:-:S07]  /*05f0*/  FMUL R21, R21, 0.5 ;  /* 0x3f00000015157820 */ /* 0x001fce0000400000 */
.L_x_50:
[----:B------:R-:W-:Y:S05]  /*0600*/  BSYNC.RECONVERGENT B0 ;  /* 0x0000000000007941 */ /* 0x000fea0003800200 */
.L_x_47:
[----:B-----5:R-:W-:Y:S01]  /*0610*/  FADD R21, -R21, R8 ;  /* 0x0000000815157221 */ /* 0x020fe20000000100 */
[----:B------:R-:W-:-:S03]  /*0620*/  FADD R7, -R20, R7 ;  /* 0x0000000714077221 */ /* 0x000fc60000000100 */
[----:B------:R-:W-:-:S04]  /*0630*/  FMUL R21, R6, R21 ;  /* 0x0000001506157220 */ /* 0x000fc80000400000 */
[----:B------:R-:W-:-:S05]  /*0640*/  FFMA R7, R0, R7, R21 ;  /* 0x0000000700077223 */ /* 0x000fca0000000015 */
[----:B------:R-:W-:-:S13]  /*0650*/  FSETP.GT.AND P0, PT, R7, RZ, PT ;  /* 0x000000ff0700720b */ /* 0x000fda0003f04000 */
[----:B------:R-:W-:Y:S05]  /*0660*/  @!P0 EXIT ;  /* 0x000000000000894d */ /* 0x000fea0003800000 */
[----:B------:R-:W-:-:S05]  /*0670*/  FADD R7, -R0, -RZ ;  /* 0x800000ff00077221 */ /* 0x000fca0000000100 */
[----:B------:R-:W-:Y:S04]  /*0680*/  STG.E desc[UR4][R2.64], R7 ;  /* 0x0000000702007986 */ /* 0x000fe8000c101904 */
[----:B------:R-:W2:Y:S02]  /*0690*/  LDG.E R0, desc[UR4][R4.64] ;  /* 0x0000000404007981 */ /* 0x000ea4000c1e1900 */
[----:B--2---:R-:W-:-:S05]  /*06a0*/  FADD R9, -R0, -RZ ;  /* 0x800000ff00097221 */ /* 0x004fca0000000100 */
[----:B------:R-:W-:Y:S01]  /*06b0*/  STG.E desc[UR4][R4.64], R9 ;  /* 0x0000000904007986 */ /* 0x000fe2000c101904 */
[----:B------:R-:W-:Y:S05]  /*06c0*/  EXIT ;  /* 0x000000000000794d */ /* 0x000fea0003800000 */
.L_x_51:
        /* <DEDUP_REMOVED lines=11> */
.L_x_109:


//--------------------- .text._Z14preval_normalsPfS_S_S_S_S_S_S_S_S_S_S_PiS0_i --------------------------
	.section	.text._Z14preval_normalsPfS_S_S_S_S_S_S_S_S_S_S_PiS0_i,"ax",@progbits
	.align	128
        .global         _Z14preval_normalsPfS_S_S_S_S_S_S_S_S_S_S_PiS0_i
        .type           _Z14preval_normalsPfS_S_S_S_S_S_S_S_S_S_S_PiS0_i,@function
        .size           _Z14preval_normalsPfS_S_S_S_S_S_S_S_S_S_S_PiS0_i,(.L_x_101 - _Z14preval_normalsPfS_S_S_S_S_S_S_S_S_S_S_PiS0_i)
        .other          _Z14preval_normalsPfS_S_S_S_S_S_S_S_S_S_S_PiS0_i,@"STO_CUDA_ENTRY STV_DEFAULT"
_Z14preval_normalsPfS_S_S_S_S_S_S_S_S_S_S_PiS0_i:
.text._Z14preval_normalsPfS_S_S_S_S_S_S_S_S_S_S_PiS0_i:
        /* <DEDUP_REMOVED lines=14> */
[----:B-1----:R-:W5:Y:S01]  /*00e0*/  LDG.E R13, desc[UR4][R12.64] ;  /* 0x000000040c0d7981 */ /* 0x002f62000c1e1900 */
[----:B--2---:R-:W-:-:S05]  /*00f0*/  IMAD.WIDE R8, R4, 0x4, R8 ;  /* 0x0000000404087825 */ /* 0x004fca00078e0208 */
[----:B------:R-:W5:Y:S01]  /*0100*/  LDG.E R0, desc[UR4][R8.64] ;  /* 0x0000000408007981 */ /* 0x000f62000c1e1900 */
[----:B---3--:R-:W-:-:S06]  /*0110*/  IMAD.WIDE R14, R4, 0x4, R14 ;  /* 0x00000004040e7825 */ /* 0x008fcc00078e020e */
[----:B------:R-:W2:Y:S01]  /*0120*/  LDG.E R15, desc[UR4][R14.64] ;  /* 0x000000040e0f7981 */ /* 0x000ea2000c1e1900 */
[----:B----4-:R-:W-:-:S05]  /*0130*/  IMAD.WIDE R10, R4, 0x4, R10 ;  /* 0x00000004040a7825 */ /* 0x010fca00078e020a */
[----:B------:R-:W2:Y:S01]  /*0140*/  LDG.E R2, desc[UR4][R10.64] ;  /* 0x000000040a027981 */ /* 0x000ea2000c1e1900 */
[----:B------:R-:W-:Y:S01]  /*0150*/  BSSY.RECONVERGENT B0, `(.L_x_52) ;  /* 0x0000049000007945 */ /* 0x000fe20003800200 */
[----:B------:R-:W-:Y:S01]  /*0160*/  HFMA2 R3, -RZ, RZ, 1.875, 0 ;  /* 0x3f800000ff037431 */ /* 0x000fe200000001ff */
[----:B------:R-:W-:Y:S01]  /*0170*/  MOV R6, 0x3f800000 ;  /* 0x3f80000000067802 */ /* 0x000fe20000000f00 */
[----:B-----5:R-:W-:-:S05]  /*0180*/  FADD R0, -R0, R13 ;  /* 0x0000000d00007221 */ /* 0x020fca0000000100 */
[----:B------:R-:W-:Y:S01]  /*0190*/  FSETP.NEU.AND P0, PT, R0, 1, PT ;  /* 0x3f8000000000780b */ /* 0x000fe20003f0d000 */
[----:B--2---:R-:W-:-:S05]  /*01a0*/  FADD R2, -R2, R15 ;  /* 0x0000000f02027221 */ /* 0x004fca0000000100 */
[----:B------:R-:W-:-:S07]  /*01b0*/  FSETP.NEU.AND P1, PT, R2, 1, PT ;  /* 0x3f8000000200780b */ /* 0x000fce0003f2d000 */
[----:B------:R-:W-:Y:S06]  /*01c0*/  @!P0 BRA `(.L_x_53) ;  /* 0x0000000400048947 */ /* 0x000fec0003800000 */
[----:B------:R-:W-:-:S13]  /*01d0*/  FSETP.NAN.AND P0, PT, |R0|, |R0|, PT ;  /* 0x400000000000720b */ /* 0x000fda0003f08200 */
[----:B------:R-:W-:Y:S01]  /*01e0*/  @P0 FADD R6, R0, 2 ;  /* 0x4000000000060421 */ /* 0x000fe20000000000 */
[----:B------:R-:W-:Y:S06]  /*01f0*/  @P0 BRA `(.L_x_53) ;  /* 0x0000000000f80947 */ /* 0x000fec0003800000 */
[C---:B------:R-:W-:Y:S01]  /*0200*/  FMUL R5, |R0|.reuse, 16777216 ;  /* 0x4b80000000057820 */ /* 0x040fe20000400200 */
[----:B------:R-:W-:Y:S01]  /*0210*/  FSETP.GEU.AND P0, PT, |R0|, 1.175494350822287508e-38, PT ;  /* 0x008000000000780b */ /* 0x000fe20003f0e200 */
[----:B------:R-:W-:-:S03]  /*0220*/  HFMA2 R11, -RZ, RZ, 0.771484375, 0.21533203125 ;  /* 0x3a2c32e4ff0b7431 */ /* 0x000fc600000001ff */
[----:B------:R-:W-:-:S04]  /*0230*/  FSEL R5, R5, |R0|, !P0 ;  /* 0x4000000005057208 */ /* 0x000fc80004000000 */
[----:B------:R-:W-:-:S04]  /*0240*/  IADD3 R6, PT, PT, R5, -0x3f3504f3, RZ ;  /* 0xc0cafb0d05067810 */ /* 0x000fc80007ffe0ff */
[----:B------:R-:W-:-:S04]  /*0250*/  LOP3.LUT R6, R6, 0xff800000, RZ, 0xc0, !PT ;  /* 0xff80000006067812 */ /* 0x000fc800078ec0ff */
[-C--:B------:R-:W-:Y:S02]  /*0260*/  IADD3 R5, PT, PT, R5, -R6.reuse, RZ ;  /* 0x8000000605057210 */ /* 0x080fe40007ffe0ff */
[----:B------:R-:W-:-:S03]  /*0270*/  I2FP.F32.S32 R6, R6 ;  /* 0x0000000600067245 */ /* 0x000fc60000201400 */
[C---:B------:R-:W-:Y:S01]  /*0280*/  FADD R8, R5.reuse, 1 ;  /* 0x3f80000005087421 */ /* 0x040fe20000000000 */
[----:B------:R-:W-:Y:S01]  /*0290*/  FADD R7, R5, -1 ;  /* 0xbf80000005077421 */ /* 0x000fe20000000000 */
[----:B------:R-:W-:Y:S02]  /*02a0*/  FSEL R5, RZ, -24, P0 ;  /* 0xc1c00000ff057808 */ /* 0x000fe40000000000 */
[----:B------:R-:W-:Y:S01]  /*02b0*/  FSETP.NEU.AND P0, PT, |R0|, +INF , PT ;  /* 0x7f8000000000780b */ /* 0x000fe20003f0d200 */
[----:B------:R-:W-:Y:S01]  /*02c0*/  FADD R9, R7, R7 ;  /* 0x0000000707097221 */ /* 0x000fe20000000000 */
[----:B------:R-:W0:Y:S01]  /*02d0*/  MUFU.RCP R8, R8 ;  /* 0x0000000800087308 */ /* 0x000e220000001000 */
[----:B------:R-:W-:Y:S01]  /*02e0*/  FFMA R5, R6, 1.1920928955078125e-07, R5 ;  /* 0x3400000006057823 */ /* 0x000fe20000000005 */
[----:B------:R-:W-:Y:S01]  /*02f0*/  FSETP.NEU.AND P0, PT, R0, RZ, P0 ;  /* 0x000000ff0000720b */ /* 0x000fe2000070d000 */
[----:B0-----:R-:W-:-:S04]  /*0300*/  FMUL R10, R8, R9 ;  /* 0x00000009080a7220 */ /* 0x001fc80000400000 */
[----:B------:R-:W-:Y:S01]  /*0310*/  FADD R9, R7, -R10 ;  /* 0x8000000a07097221 */ /* 0x000fe20000000000 */
[CC--:B------:R-:W-:Y:S01]  /*0320*/  FMUL R6, R10.reuse, R10.reuse ;  /* 0x0000000a0a067220 */ /* 0x0c0fe20000400000 */
[----:B------:R-:W-:Y:S02]  /*0330*/  FFMA R14, R10, 1.4426950216293334961, R5 ;  /* 0x3fb8aa3b0a0e7823 */ /* 0x000fe40000000005 */
[----:B------:R-:W-:Y:S01]  /*0340*/  FADD R12, R9, R9 ;  /* 0x00000009090c7221 */ /* 0x000fe20000000000 */
[C---:B------:R-:W-:Y:S01]  /*0350*/  FFMA R9, R6.reuse, R11, 0.0032181653659790754318 ;  /* 0x3b52e7db06097423 */ /* 0x040fe2000000000b */
[----:B------:R-:W-:Y:S02]  /*0360*/  FADD R5, R5, -R14 ;  /* 0x8000000e05057221 */ /* 0x000fe40000000000 */
[----:B------:R-:W-:Y:S01]  /*0370*/  FFMA R7, R7, -R10, R12 ;  /* 0x8000000a07077223 */ /* 0x000fe2000000000c */
[----:B------:R-:W-:Y:S01]  /*0380*/  FFMA R9, R6, R9, 0.018033718690276145935 ;  /* 0x3c93bb7306097423 */ /* 0x000fe20000000009 */
[----:B------:R-:W-:-:S02]  /*0390*/  FFMA R12, R10, 1.4426950216293334961, R5 ;  /* 0x3fb8aa3b0a0c7823 */ /* 0x000fc40000000005 */
[----:B------:R-:W-:Y:S01]  /*03a0*/  FMUL R7, R8, R7 ;  /* 0x0000000708077220 */ /* 0x000fe20000400000 */
[----:B------:R-:W-:-:S03]  /*03b0*/  FFMA R9, R6, R9, 0.12022458761930465698 ;  /* 0x3df6384f06097423 */ /* 0x000fc60000000009 */
[----:B------:R-:W-:Y:S01]  /*03c0*/  FFMA R5, R7, 1.4426950216293334961, R12 ;  /* 0x3fb8aa3b07057823 */ /* 0x000fe2000000000c */
[----:B------:R-:W-:-:S03]  /*03d0*/  FMUL R9, R6, R9 ;  /* 0x0000000906097220 */ /* 0x000fc60000400000 */
[----:B------:R-:W-:Y:S01]  /*03e0*/  FFMA R8, R10, 1.9251366722983220825e-08, R5 ;  /* 0x32a55e340a087823 */ /* 0x000fe20000000005 */
[----:B------:R-:W-:-:S04]  /*03f0*/  FMUL R6, R9, 3 ;  /* 0x4040000009067820 */ /* 0x000fc80000400000 */
[----:B------:R-:W-:Y:S01]  /*0400*/  FFMA R6, R7, R6, R8 ;  /* 0x0000000607067223 */ /* 0x000fe20000000008 */
[----:B------:R-:W-:-:S03]  /*0410*/  MOV R8, 0x391fcb8e ;  /* 0x391fcb8e00087802 */ /* 0x000fc60000000f00 */
[----:B------:R-:W-:-:S04]  /*0420*/  FFMA R9, R10, R9, R6 ;  /* 0x000000090a097223 */ /* 0x000fc80000000006 */
[----:B------:R-:W-:-:S04]  /*0430*/  FADD R5, R14, R9 ;  /* 0x000000090e057221 */ /* 0x000fc80000000000 */
[----:B------:R-:W-:Y:S01]  /*0440*/  FMUL R6, R5, 2 ;  /* 0x4000000005067820 */ /* 0x000fe20000400000 */
[----:B------:R-:W-:-:S03]  /*0450*/  FADD R14, -R14, R5 ;  /* 0x000000050e0e7221 */ /* 0x000fc60000000100 */
[----:B------:R-:W0:Y:S01]  /*0460*/  FRND R7, R6 ;  /* 0x0000000600077307 */ /* 0x000e220000201000 */
[----:B------:R-:W-:Y:S01]  /*0470*/  FADD R14, R9, -R14 ;  /* 0x8000000e090e7221 */ /* 0x000fe20000000000 */
[----:B------:R-:W-:Y:S01]  /*0480*/  FFMA R5, R5, 2, -R6 ;  /* 0x4000000005057823 */ /* 0x000fe20000000806 */
[----:B------:R-:W-:-:S03]  /*0490*/  FSETP.GT.AND P3, PT, |R6|, 152, PT ;  /* 0x431800000600780b */ /* 0x000fc60003f64200 */
[----:B------:R-:W-:Y:S01]  /*04a0*/  FFMA R14, R14, 2, R5 ;  /* 0x400000000e0e7823 */ /* 0x000fe20000000005 */
[----:B0-----:R-:W-:Y:S01]  /*04b0*/  FADD R5, R6, -R7 ;  /* 0x8000000706057221 */ /* 0x001fe20000000000 */
[----:B------:R-:W-:-:S03]  /*04c0*/  FSETP.GT.AND P2, PT, R7, RZ, PT ;  /* 0x000000ff0700720b */ /* 0x000fc60003f44000 */
[----:B------:R-:W-:Y:S01]  /*04d0*/  FADD R5, R5, R14 ;  /* 0x0000000e05057221 */ /* 0x000fe20000000000 */
[----:B------:R-:W-:Y:S02]  /*04e0*/  SEL R7, RZ, 0x83000000, P2 ;  /* 0x83000000ff077807 */ /* 0x000fe40001000000 */
[----:B------:R-:W-:Y:S01]  /*04f0*/  FSETP.GEU.AND P2, PT, R6, RZ, PT ;  /* 0x000000ff0600720b */ /* 0x000fe20003f4e000 */
[----:B------:R-:W-:Y:S01]  /*0500*/  FFMA R8, R5, R8, 0.0013391353422775864601 ;  /* 0x3aaf85ed05087423 */ /* 0x000fe20000000008 */
[----:B------:R-:W-:-:S03]  /*0510*/  IADD3 R9, PT, PT, R7, 0x7f000000, RZ ;  /* 0x7f00000007097810 */ /* 0x000fc60007ffe0ff */
[C---:B------:R-:W-:Y:S02]  /*0520*/  FFMA R10, R5.reuse, R8, 0.0096188392490148544312 ;  /* 0x3c1d9856050a7423 */ /* 0x040fe40000000008 */
[----:B------:R0:W1:Y:S02]  /*0530*/  F2I.NTZ R8, R6 ;  /* 0x0000000600087305 */ /* 0x0000640000203100 */
[----:B------:R-:W-:-:S04]  /*0540*/  FFMA R10, R5, R10, 0.055503588169813156128 ;  /* 0x3d6357bb050a7423 */ /* 0x000fc8000000000a */
[----:B------:R-:W-:Y:S01]  /*0550*/  FFMA R10, R5, R10, 0.24022644758224487305 ;  /* 0x3e75fdec050a7423 */ /* 0x000fe2000000000a */
[----:B0-----:R-:W-:-:S03]  /*0560*/  FSEL R6, RZ, +INF , !P2 ;  /* 0x7f800000ff067808 */ /* 0x001fc60005000000 */
[----:B------:R-:W-:-:S04]  /*0570*/  FFMA R10, R5, R10, 0.69314718246459960938 ;  /* 0x3f317218050a7423 */ /* 0x000fc8000000000a */
[----:B------:R-:W-:Y:S01]  /*0580*/  FFMA R10, R5, R10, 1 ;  /* 0x3f800000050a7423 */ /* 0x000fe2000000000a */
[----:B-1----:R-:W-:Y:S01]  /*0590*/  LEA R8, R8, -R7, 0x17 ;  /* 0x8000000708087211 */ /* 0x002fe200078eb8ff */
[----:B------:R-:W-:Y:S02]  /*05a0*/  @!P0 FADD R5, R0, R0 ;  /* 0x0000000000058221 */ /* 0x000fe40000000000 */
[----:B------:R-:W-:-:S04]  /*05b0*/  FMUL R9, R9, R10 ;  /* 0x0000000a09097220 */ /* 0x000fc80000400000 */
[----:B------:R-:W-:Y:S01]  /*05c0*/  @!P3 FMUL R6, R8, R9 ;  /* 0x000000090806b220 */ /* 0x000fe20000400000 */
[----:B------:R-:W-:-:S07]  /*05d0*/  @!P0 LOP3.LUT R6, R5, 0x7fffffff, RZ, 0xc0, !PT ;  /* 0x7fffffff05068812 */ /* 0x000fce00078ec0ff */
.L_x_53:
[----:B------:R-:W-:Y:S05]  /*05e0*/  BSYNC.RECONVERGENT B0 ;  /* 0x0000000000007941 */ /* 0x000fea0003800200 */
.L_x_52:
[----:B------:R-:W-:Y:S04]  /*05f0*/  BSSY.RECONVERGENT B0, `(.L_x_54) ;  /* 0x0000043000007945 */ /* 0x000fe80003800200 */
[----:B------:R-:W-:Y:S05]  /*0600*/  @!P1 BRA `(.L_x_55) ;  /* 0x0000000400049947 */ /* 0x000fea0003800000 */
        /* <DEDUP_REMOVED lines=35> */
[----:B------:R-:W-:-:S04]  /*0840*/  FFMA R12, R12, R3, R5 ;  /* 0x000000030c0c7223 */ /* 0x000fc80000000005 */
[----:B------:R-:W-:Y:S01]  /*0850*/  FFMA R9, R10, R9, R12 ;  /* 0x000000090a097223 */ /* 0x000fe2000000000c */
[----:B------:R-:W-:-:S03]  /*0860*/  MOV R10, 0x391fcb8e ;  /* 0x391fcb8e000a7802 */ /* 0x000fc60000000f00 */
        /* <DEDUP_REMOVED lines=16> */
[----:B------:R-:W0:Y:S02]  /*0970*/  F2I.NTZ R10, R8 ;  /* 0x00000008000a7305 */ /* 0x000e240000203100 */
[----:B------:R-:W-:-:S04]  /*0980*/  FFMA R12, R3, R12, 0.055503588169813156128 ;  /* 0x3d6357bb030c7423 */ /* 0x000fc8000000000c */
[----:B------:R-:W-:-:S04]  /*0990*/  FFMA R12, R3, R12, 0.24022644758224487305 ;  /* 0x3e75fdec030c7423 */ /* 0x000fc8000000000c */
[----:B------:R-:W-:-:S04]  /*09a0*/  FFMA R12, R3, R12, 0.69314718246459960938 ;  /* 0x3f317218030c7423 */ /* 0x000fc8000000000c */
[----:B------:R-:W-:Y:S01]  /*09b0*/  FFMA R12, R3, R12, 1 ;  /* 0x3f800000030c7423 */ /* 0x000fe2000000000c */
[----:B0-----:R-:W-:Y:S01]  /*09c0*/  LEA R10, R10, -R5, 0x17 ;  /* 0x800000050a0a7211 */ /* 0x001fe200078eb8ff */
[----:B------:R-:W-:Y:S01]  /*09d0*/  @!P0 FADD R5, R2, R2 ;  /* 0x0000000202058221 */ /* 0x000fe20000000000 */
[----:B------:R-:W-:Y:S01]  /*09e0*/  FSEL R3, RZ, +INF , !P1 ;  /* 0x7f800000ff037808 */ /* 0x000fe20004800000 */
[----:B------:R-:W-:-:S04]  /*09f0*/  FMUL R7, R7, R12 ;  /* 0x0000000c07077220 */ /* 0x000fc80000400000 */
[----:B------:R-:W-:Y:S01]  /*0a00*/  @!P2 FMUL R3, R10, R7 ;  /* 0x000000070a03a220 */ /* 0x000fe20000400000 */
[----:B------:R-:W-:-:S07]  /*0a10*/  @!P0 LOP3.LUT R3, R5, 0x7fffffff, RZ, 0xc0, !PT ;  /* 0x7fffffff05038812 */ /* 0x000fce00078ec0ff */
.L_x_55:
[----:B------:R-:W-:Y:S05]  /*0a20*/  BSYNC.RECONVERGENT B0 ;  /* 0x0000000000007941 */ /* 0x000fea0003800200 */
.L_x_54:
[----:B------:R-:W-:Y:S01]  /*0a30*/  FADD R6, R3, R6 ;  /* 0x0000000603067221 */ /* 0x000fe20000000000 */
[----:B------:R-:W-:Y:S03]  /*0a40*/  BSSY.RECONVERGENT B0, `(.L_x_56) ;  /* 0x000000d000007945 */ /* 0x000fe60003800200 */
[----:B------:R0:W1:Y:S01]  /*0a50*/  MUFU.RSQ R5, R6 ;  /* 0x0000000600057308 */ /* 0x0000620000001400 */
[----:B------:R-:W-:-:S04]  /*0a60*/  IADD3 R3, PT, PT, R6, -0xd000000, RZ ;  /* 0xf300000006037810 */ /* 0x000fc80007ffe0ff */
[----:B------:R-:W-:-:S13]  /*0a70*/  ISETP.GT.U32.AND P0, PT, R3, 0x727fffff, PT ;  /* 0x727fffff0300780c */ /* 0x000fda0003f04070 */
[----:B01----:R-:W-:Y:S05]  /*0a80*/  @!P0 BRA `(.L_x_57) ;  /* 0x0000000000108947 */ /* 0x003fea0003800000 */
[----:B------:R-:W-:-:S07]  /*0a90*/  MOV R10, 0xab0 ;  /* 0x00000ab0000a7802 */ /* 0x000fce0000000f00 */
[----:B------:R-:W-:Y:S05]  /*0aa0*/  CALL.REL.NOINC `($__internal_2_$__cuda_sm20_sqrt_rn_f32_slowpath) ;  /* 0x0000000000a87944 */ /* 0x000fea0003c00000 */
[----:B------:R-:W-:Y:S01]  /*0ab0*/  MOV R3, R5 ;  /* 0x0000000500037202 */ /* 0x000fe20000000f00 */
[----:B------:R-:W-:Y:S06]  /*0ac0*/  BRA `(.L_x_58) ;  /* 0x0000000000107947 */ /* 0x000fec0003800000 */
.L_x_57:
[----:B------:R-:W-:Y:S01]  /*0ad0*/  FMUL.FTZ R3, R6, R5 ;  /* 0x0000000506037220 */ /* 0x000fe20000410000 */
[----:B------:R-:W-:-:S03]  /*0ae0*/  FMUL.FTZ R5, R5, 0.5 ;  /* 0x3f00000005057820 */ /* 0x000fc60000410000 */
[----:B------:R-:W-:-:S04]  /*0af0*/  FFMA R6, -R3, R3, R6 ;  /* 0x0000000303067223 */ /* 0x000fc80000000106 */
[----:B------:R-:W-:-:S07]  /*0b00*/  FFMA R3, R6, R5, R3 ;  /* 0x0000000506037223 */ /* 0x000fce0000000003 */
.L_x_58:
[----:B------:R-:W-:Y:S05]  /*0b10*/  BSYNC.RECONVERGENT B0 ;  /* 0x0000000000007941 */ /* 0x000fea0003800200 */
.L_x_56:
[----:B------:R-:W0:Y:S01]  /*0b20*/  MUFU.RCP R6, R3 ;  /* 0x0000000300067308 */ /* 0x000e220000001000 */
[----:B------:R-:W-:Y:S07]  /*0b30*/  BSSY.RECONVERGENT B0, `(.L_x_59) ;  /* 0x000000c000007945 */ /* 0x000fee0003800200 */
[----:B------:R-:W1:Y:S01]  /*0b40*/  FCHK P0, -R2, R3 ;  /* 0x0000000302007302 */ /* 0x000e620000000100 */
[----:B0-----:R-:W-:-:S04]  /*0b50*/  FFMA R5, R6, -R3, 1 ;  /* 0x3f80000006057423 */ /* 0x001fc80000000803 */
[----:B------:R-:W-:-:S04]  /*0b60*/  FFMA R5, R6, R5, R6 ;  /* 0x0000000506057223 */ /* 0x000fc80000000006 */
[----:B------:R-:W-:-:S04]  /*0b70*/  FFMA R6, -R2, R5, RZ ;  /* 0x0000000502067223 */ /* 0x000fc800000001ff */
[----:B------:R-:W-:-:S04]  /*0b80*/  FFMA R7, R6, -R3, -R2 ;  /* 0x8000000306077223 */ /* 0x000fc80000000802 */
[----:B------:R-:W-:Y:S01]  /*0b90*/  FFMA R5, R5, R7, R6 ;  /* 0x0000000705057223 */ /* 0x000fe20000000006 */
[----:B-1----:R-:W-:Y:S06]  /*0ba0*/  @!P0 BRA `(.L_x_60) ;  /* 0x0000000000108947 */ /* 0x002fec0003800000 */
[----:B------:R-:W-:Y:S01]  /*0bb0*/  FADD R2, -R2, -RZ ;  /* 0x800000ff02027221 */ /* 0x000fe20000000100 */
[----:B------:R-:W-:-:S07]  /*0bc0*/  MOV R6, 0xbe0 ;  /* 0x00000be000067802 */ /* 0x000fce0000000f00 */
[----:B------:R-:W-:Y:S05]  /*0bd0*/  CALL.REL.NOINC `($__internal_3_$__cuda_sm3x_div_rn_noftz_f32_slowpath) ;  /* 0x0000000000b87944 */ /* 0x000fea0003c00000 */
[----:B------:R-:W-:-:S07]  /*0be0*/  MOV R5, R2 ;  /* 0x0000000200057202 */ /* 0x000fce0000000f00 */
.L_x_60:
[----:B------:R-:W-:Y:S05]  /*0bf0*/  BSYNC.RECONVERGENT B0 ;  /* 0x0000000000007941 */ /* 0x000fea0003800200 */
.L_x_59:
[----:B------:R-:W0:Y:S01]  /*0c00*/  LDC.64 R6, c[0x0][0x380] ;  /* 0x0000e000ff067b82 */ /* 0x000e220000000a00 */
[----:B------:R-:W1:Y:S01]  /*0c10*/  MUFU.RCP R2, R3 ;  /* 0x0000000300027308 */ /* 0x000e620000001000 */
[----:B------:R-:W-:Y:S07]  /*0c20*/  BSSY.RECONVERGENT B0, `(.L_x_61) ;  /* 0x000000e000007945 */ /* 0x000fee0003800200 */
[----:B------:R-:W2:Y:S01]  /*0c30*/  FCHK P0, R0, R3 ;  /* 0x0000000300007302 */ /* 0x000ea20000000000 */
[----:B-1----:R-:W-:-:S04]  /*0c40*/  FFMA R9, R2, -R3, 1 ;  /* 0x3f80000002097423 */ /* 0x002fc80000000803 */
[----:B------:R-:W-:Y:S01]  /*0c50*/  FFMA R8, R2, R9, R2 ;  /* 0x0000000902087223 */ /* 0x000fe20000000002 */
[----:B0-----:R-:W-:-:S04]  /*0c60*/  IMAD.WIDE R6, R4, 0x4, R6 ;  /* 0x0000000404067825 */ /* 0x001fc800078e0206 */
[----:B------:R-:W-:Y:S01]  /*0c70*/  FFMA R9, R0, R8, RZ ;  /* 0x0000000800097223 */ /* 0x000fe200000000ff */
[----:B------:R0:W-:Y:S03]  /*0c80*/  STG.E desc[UR4][R6.64], R5 ;  /* 0x0000000506007986 */ /* 0x0001e6000c101904 */
[----:B------:R-:W-:-:S04]  /*0c90*/  FFMA R2, R9, -R3, R0 ;  /* 0x8000000309027223 */ /* 0x000fc80000000000 */
[----:B------:R-:W-:Y:S01]  /*0ca0*/  FFMA R9, R8, R2, R9 ;  /* 0x0000000208097223 */ /* 0x000fe20000000009 */
[----:B--2---:R-:W-:Y:S06]  /*0cb0*/  @!P0 BRA `(.L_x_62) ;  /* 0x0000000000108947 */ /* 0x004fec0003800000 */
[----:B------:R-:W-:Y:S02]  /*0cc0*/  MOV R2, R0 ;  /* 0x0000000000027202 */ /* 0x000fe40000000f00 */
[----:B0-----:R-:W-:-:S07]  /*0cd0*/  MOV R6, 0xcf0 ;  /* 0x00000cf000067802 */ /* 0x001fce0000000f00 */
[----:B------:R-:W-:Y:S05]  /*0ce0*/  CALL.REL.NOINC `($__internal_3_$__cuda_sm3x_div_rn_noftz_f32_slowpath) ;  /* 0x0000000000747944 */ /* 0x000fea0003c00000 */
[----:B------:R-:W-:-:S07]  /*0cf0*/  MOV R9, R2 ;  /* 0x0000000200097202 */ /* 0x000fce0000000f00 */
.L_x_62:
[----:B------:R-:W-:Y:S05]  /*0d00*/  BSYNC.RECONVERGENT B0 ;  /* 0x0000000000007941 */ /* 0x000fea0003800200 */
.L_x_61:
[----:B------:R-:W0:Y:S02]  /*0d10*/  LDC.64 R2, c[0x0][0x388] ;  /* 0x0000e200ff027b82 */ /* 0x000e240000000a00 */
[----:B0-----:R-:W-:-:S05]  /*0d20*/  IMAD.WIDE R4, R4, 0x4, R2 ;  /* 0x0000000404047825 */ /* 0x001fca00078e0202 */
[----:B------:R-:W-:Y:S01]  /*0d30*/  STG.E desc[UR4][R4.64], R9 ;  /* 0x0000000904007986 */ /* 0x000fe2000c101904 */
[----:B------:R-:W-:Y:S05]  /*0d40*/  EXIT ;  /* 0x000000000000794d */ /* 0x000fea0003800000 */
        .weak           $__internal_2_$__cuda_sm20_sqrt_rn_f32_slowpath
        .type           $__internal_2_$__cuda_sm20_sqrt_rn_f32_slowpath,@function
        .size           $__internal_2_$__cuda_sm20_sqrt_rn_f32_slowpath,($__internal_3_$__cuda_sm3x_div_rn_noftz_f32_slowpath - $__internal_2_$__cuda_sm20_sqrt_rn_f32_slowpath)
$__internal_2_$__cuda_sm20_sqrt_rn_f32_slowpath:
[----:B------:R-:W-:-:S13]  /*0d50*/  LOP3.LUT P0, RZ, R6, 0x7fffffff, RZ, 0xc0, !PT ;  /* 0x7fffffff06ff7812 */ /* 0x000fda000780c0ff */
[----:B------:R-:W-:Y:S01]  /*0d60*/  @!P0 MOV R5, R6 ;  /* 0x0000000600058202 */ /* 0x000fe20000000f00 */
[----:B------:R-:W-:Y:S06]  /*0d70*/  @!P0 BRA `(.L_x_63) ;  /* 0x0000000000448947 */ /* 0x000fec0003800000 */
[----:B------:R-:W-:Y:S02]  /*0d80*/  FSETP.GEU.FTZ.AND P0, PT, R6, RZ, PT ;  /* 0x000000ff0600720b */ /* 0x000fe40003f1e000 */
[----:B------:R-:W-:-:S11]  /*0d90*/  MOV R3, R6 ;  /* 0x0000000600037202 */ /* 0x000fd60000000f00 */
[----:B------:R-:W-:Y:S01]  /*0da0*/  @!P0 MOV R5, 0x7fffffff ;  /* 0x7fffffff00058802 */ /* 0x000fe20000000f00 */
[----:B------:R-:W-:Y:S06]  /*0db0*/  @!P0 BRA `(.L_x_63) ;  /* 0x0000000000348947 */ /* 0x000fec0003800000 */
[----:B------:R-:W-:-:S13]  /*0dc0*/  FSETP.GTU.FTZ.AND P0, PT, |R3|, +INF , PT ;  /* 0x7f8000000300780b */ /* 0x000fda0003f1c200 */
[----:B------:R-:W-:Y:S01]  /*0dd0*/  @P0 FADD.FTZ R5, R3, 1 ;  /* 0x3f80000003050421 */ /* 0x000fe20000010000 */
[----:B------:R-:W-:Y:S06]  /*0de0*/  @P0 BRA `(.L_x_63) ;  /* 0x0000000000280947 */ /* 0x000fec0003800000 */
[----:B------:R-:W-:-:S13]  /*0df0*/  FSETP.NEU.FTZ.AND P0, PT, |R3|, +INF , PT ;  /* 0x7f8000000300780b */ /* 0x000fda0003f1d200 */
[----:B------:R-:W-:-:S04]  /*0e00*/  @P0 FFMA R6, R3, 1.84467440737095516160e+19, RZ ;  /* 0x5f80000003060823 */ /* 0x000fc800000000ff */
[----:B------:R-:W0:Y:S02]  /*0e10*/  @P0 MUFU.RSQ R5, R6 ;  /* 0x0000000600050308 */ /* 0x000e240000001400 */
[----:B0-----:R-:W-:Y:S01]  /*0e20*/  @P0 FMUL.FTZ R7, R6, R5 ;  /* 0x0000000506070220 */ /* 0x001fe20000410000 */
[----:B------:R-:W-:Y:S01]  /*0e30*/  @P0 FMUL.FTZ R9, R5, 0.5 ;  /* 0x3f00000005090820 */ /* 0x000fe20000410000 */
[----:B------:R-:W-:Y:S02]  /*0e40*/  @!P0 MOV R5, R3 ;  /* 0x0000000300058202 */ /* 0x000fe40000000f00 */
[----:B------:R-:W-:-:S04]  /*0e50*/  @P0 FADD.FTZ R8, -R7, -RZ ;  /* 0x800000ff07080221 */ /* 0x000fc80000010100 */
[----:B------:R-:W-:-:S04]  /*0e60*/  @P0 FFMA R8, R7, R8, R6 ;  /* 0x0000000807080223 */ /* 0x000fc80000000006 */
[----:B------:R-:W-:-:S04]  /*0e70*/  @P0 FFMA R8, R8, R9, R7 ;  /* 0x0000000908080223 */ /* 0x000fc80000000007 */
[----:B------:R-:W-:-:S07]  /*0e80*/  @P0 FMUL.FTZ R5, R8, 2.3283064365386962891e-10 ;  /* 0x2f80000008050820 */ /* 0x000fce0000410000 */
.L_x_63:
[----:B------:R-:W-:Y:S01]  /*0e90*/  HFMA2 R7, -RZ, RZ, 0, 0 ;  /* 0x00000000ff077431 */ /* 0x000fe200000001ff */
[----:B------:R-:W-:-:S04]  /*0ea0*/  MOV R6, R10 ;  /* 0x0000000a00067202 */ /* 0x000fc80000000f00 */
[----:B------:R-:W-:Y:S05]  /*0eb0*/  RET.REL.NODEC R6 `(_Z14preval_normalsPfS_S_S_S_S_S_S_S_S_S_S_PiS0_i) ;  /* 0xfffffff006507950 */ /* 0x000fea0003c3ffff */
        .weak           $__internal_3_$__cuda_sm3x_div_rn_noftz_f32_slowpath
        .type           $__internal_3_$__cuda_sm3x_div_rn_noftz_f32_slowpath,@function
        .size           $__internal_3_$__cuda_sm3x_div_rn_noftz_f32_slowpath,(.L_x_101 - $__internal_3_$__cuda_sm3x_div_rn_noftz_f32_slowpath)
$__internal_3_$__cuda_sm3x_div_rn_noftz_f32_slowpath:
[----:B------:R-:W-:Y:S01]  /*0ec0*/  SHF.R.U32.HI R7, RZ, 0x17, R3 ;  /* 0x00000017ff077819 */ /* 0x000fe20000011603 */
[----:B------:R-:W-:Y:S01]  /*0ed0*/  BSSY.RECONVERGENT B1, `(.L_x_64) ;  /* 0x0000063000017945 */ /* 0x000fe20003800200 */
[----:B------:R-:W-:Y:S02]  /*0ee0*/  SHF.R.U32.HI R5, RZ, 0x17, R2 ;  /* 0x00000017ff057819 */ /* 0x000fe40000011602 */
[----:B------:R-:W-:Y:S02]  /*0ef0*/  LOP3.LUT R12, R7, 0xff, RZ, 0xc0, !PT ;  /* 0x000000ff070c7812 */ /* 0x000fe400078ec0ff */
[----:B------:R-:W-:Y:S02]  /*0f00*/  LOP3.LUT R10, R5, 0xff, RZ, 0xc0, !PT ;  /* 0x000000ff050a7812 */ /* 0x000fe400078ec0ff */
[----:B------:R-:W-:Y:S02]  /*0f10*/  IADD3 R9, PT, PT, R12, -0x1, RZ ;  /* 0xffffffff0c097810 */ /* 0x000fe40007ffe0ff */
[----:B------:R-:W-:-:S02]  /*0f20*/  IADD3 R8, PT, PT, R10, -0x1, RZ ;  /* 0xffffffff0a087810 */ /* 0x000fc40007ffe0ff */
[----:B------:R-:W-:Y:S02]  /*0f30*/  ISETP.GT.U32.AND P0, PT, R9, 0xfd, PT ;  /* 0x000000fd0900780c */ /* 0x000fe40003f04070 */
[----:B------:R-:W-:Y:S02]  /*0f40*/  MOV R5, R3 ;  /* 0x0000000300057202 */ /* 0x000fe40000000f00 */
[----:B------:R-:W-:-:S13]  /*0f50*/  ISETP.GT.U32.OR P0, PT, R8, 0xfd, P0 ;  /* 0x000000fd0800780c */ /* 0x000fda0000704470 */
[----:B------:R-:W-:Y:S01]  /*0f60*/  @!P0 MOV R7, RZ ;  /* 0x000000ff00078202 */ /* 0x000fe20000000f00 */
[----:B------:R-:W-:Y:S06]  /*0f70*/  @!P0 BRA `(.L_x_65) ;  /* 0x00000000005c8947 */ /* 0x000fec0003800000 */
[----:B------:R-:W-:Y:S02]  /*0f80*/  FSETP.GTU.FTZ.AND P0, PT, |R2|, +INF , PT ;  /* 0x7f8000000200780b */ /* 0x000fe40003f1c200 */
[----:B------:R-:W-:-:S04]  /*0f90*/  FSETP.GTU.FTZ.AND P1, PT, |R3|, +INF , PT ;  /* 0x7f8000000300780b */ /* 0x000fc80003f3c200 */
[----:B------:R-:W-:-:S13]  /*0fa0*/  PLOP3.LUT P0, PT, P0, P1, PT, 0xf8, 0x8f ;  /* 0x00000000008f781c */ /* 0x000fda0000703f70 */
[----:B------:R-:W-:Y:S05]  /*0fb0*/  @P0 BRA `(.L_x_66) ;  /* 0x00000004004c0947 */ /* 0x000fea0003800000 */
[----:B------:R-:W-:-:S13]  /*0fc0*/  LOP3.LUT P0, RZ, R5, 0x7fffffff, R2, 0xc8, !PT ;  /* 0x7fffffff05ff7812 */ /* 0x000fda000780c802 */
[----:B------:R-:W-:Y:S05]  /*0fd0*/  @!P0 BRA `(.L_x_67) ;  /* 0x00000004003c8947 */ /* 0x000fea0003800000 */
[C---:B------:R-:W-:Y:S02]  /*0fe0*/  FSETP.NEU.FTZ.AND P1, PT, |R2|.reuse, +INF , PT ;  /* 0x7f8000000200780b */ /* 0x040fe40003f3d200 */
[----:B------:R-:W-:Y:S02]  /*0ff0*/  FSETP.NEU.FTZ.AND P2, PT, |R3|, +INF , PT ;  /* 0x7f8000000300780b */ /* 0x000fe40003f5d200 */
[----:B------:R-:W-:-:S11]  /*1000*/  FSETP.NEU.FTZ.AND P0, PT, |R2|, +INF , PT ;  /* 0x7f8000000200780b */ /* 0x000fd60003f1d200 */
[----:B------:R-:W-:Y:S05]  /*1010*/  @!P2 BRA !P1, `(.L_x_67) ;  /* 0x00000004002ca947 */ /* 0x000fea0004800000 */
[----:B------:R-:W-:-:S04]  /*1020*/  LOP3.LUT P1, RZ, R2, 0x7fffffff, RZ, 0xc0, !PT ;  /* 0x7fffffff02ff7812 */ /* 0x000fc8000782c0ff */
[----:B------:R-:W-:-:S13]  /*1030*/  PLOP3.LUT P1, PT, P2, P1, PT, 0x2f, 0xf2 ;  /* 0x0000000000f2781c */ /* 0x000fda0001722577 */
[----:B------:R-:W-:Y:S05]  /*1040*/  @P1 BRA `(.L_x_68) ;  /* 0x0000000400181947 */ /* 0x000fea0003800000 */
[----:B------:R-:W-:-:S04]  /*1050*/  LOP3.LUT P1, RZ, R5, 0x7fffffff, RZ, 0xc0, !PT ;  /* 0x7fffffff05ff7812 */ /* 0x000fc8000782c0ff */
[----:B------:R-:W-:-:S13]  /*1060*/  PLOP3.LUT P0, PT, P0, P1, PT, 0x2f, 0xf2 ;  /* 0x0000000000f2781c */ /* 0x000fda0000702577 */
[----:B------:R-:W-:Y:S05]  /*1070*/  @P0 BRA `(.L_x_69) ;  /* 0x0000000400000947 */ /* 0x000fea0003800000 */
[----:B------:R-:W-:Y:S02]  /*1080*/  ISETP.GE.AND P0, PT, R8, RZ, PT ;  /* 0x000000ff0800720c */ /* 0x000fe40003f06270 */
[----:B------:R-:W-:-:S11]  /*1090*/  ISETP.GE.AND P1, PT, R9, RZ, PT ;  /* 0x000000ff0900720c */ /* 0x000fd60003f26270 */
[----:B------:R-:W-:Y:S01]  /*10a0*/  @P0 MOV R7, RZ ;  /* 0x000000ff00070202 */ /* 0x000fe20000000f00 */
[----:B------:R-:W-:Y:S01]  /*10b0*/  @!P0 FFMA R2, R2, 1.84467440737095516160e+19, RZ ;  /* 0x5f80000002028823 */ /* 0x000fe200000000ff */
[----:B------:R-:W-:Y:S01]  /*10c0*/  @!P0 MOV R7, 0xffffffc0 ;  /* 0xffffffc000078802 */ /* 0x000fe20000000f00 */
[----:B------:R-:W-:-:S03]  /*10d0*/  @!P1 FFMA R5, R3, 1.84467440737095516160e+19, RZ ;  /* 0x5f80000003059823 */ /* 0x000fc600000000ff */
[----:B------:R-:W-:-:S07]  /*10e0*/  @!P1 IADD3 R7, PT, PT, R7, 0x40, RZ ;  /* 0x0000004007079810 */ /* 0x000fce0007ffe0ff */
.L_x_65:
[----:B------:R-:W-:Y:S01]  /*10f0*/  LEA R8, R12, 0xc0800000, 0x17 ;  /* 0xc08000000c087811 */ /* 0x000fe200078eb8ff */
[----:B------:R-:W-:Y:S03]  /*1100*/  BSSY.RECONVERGENT B2, `(.L_x_70) ;  /* 0x0000036000027945 */ /* 0x000fe60003800200 */
[----:B------:R-:W-:Y:S02]  /*1110*/  IADD3 R8, PT, PT, -R8, R5, RZ ;  /* 0x0000000508087210 */ /* 0x000fe40007ffe1ff */
[----:B------:R-:W-:Y:S02]  /*1120*/  IADD3 R5, PT, PT, R10, -0x7f, RZ ;  /* 0xffffff810a057810 */ /* 0x000fe40007ffe0ff */
[----:B------:R0:W1:Y:S01]  /*1130*/  MUFU.RCP R9, R8 ;  /* 0x0000000800097308 */ /* 0x0000620000001000 */
[----:B------:R-:W-:Y:S02]  /*1140*/  FADD.FTZ R11, -R8, -RZ ;  /* 0x800000ff080b7221 */ /* 0x000fe40000010100 */
[C---:B------:R-:W-:Y:S01]  /*1150*/  IMAD R2, R5.reuse, -0x800000, R2 ;  /* 0xff80000005027824 */ /* 0x040fe200078e0202 */
[----:B0-----:R-:W-:-:S04]  /*1160*/  IADD3 R8, PT, PT, R5, 0x7f, -R12 ;  /* 0x0000007f05087810 */ /* 0x001fc80007ffe80c */
[----:B------:R-:W-:Y:S01]  /*1170*/  IADD3 R8, PT, PT, R8, R7, RZ ;  /* 0x0000000708087210 */ /* 0x000fe20007ffe0ff */
[----:B-1----:R-:W-:-:S04]  /*1180*/  FFMA R10, R9, R11, 1 ;  /* 0x3f800000090a7423 */ /* 0x002fc8000000000b */
[----:B------:R-:W-:-:S04]  /*1190*/  FFMA R14, R9, R10, R9 ;  /* 0x0000000a090e7223 */ /* 0x000fc80000000009 */
[----:B------:R-:W-:-:S04]  /*11a0*/  FFMA R9, R2, R14, RZ ;  /* 0x0000000e02097223 */ /* 0x000fc800000000ff */
[----:B------:R-:W-:-:S04]  /*11b0*/  FFMA R10, R11, R9, R2 ;  /* 0x000000090b0a7223 */ /* 0x000fc80000000002 */
[----:B------:R-:W-:-:S04]  /*11c0*/  FFMA R9, R14, R10, R9 ;  /* 0x0000000a0e097223 */ /* 0x000fc80000000009 */
[----:B------:R-:W-:-:S04]  /*11d0*/  FFMA R10, R11, R9, R2 ;  /* 0x000000090b0a7223 */ /* 0x000fc80000000002 */
[----:B------:R-:W-:-:S05]  /*11e0*/  FFMA R2, R14, R10, R9 ;  /* 0x0000000a0e027223 */ /* 0x000fca0000000009 */
[----:B------:R-:W-:-:S04]  /*11f0*/  SHF.R.U32.HI R5, RZ, 0x17, R2 ;  /* 0x00000017ff057819 */ /* 0x000fc80000011602 */
[----:B------:R-:W-:-:S04]  /*1200*/  LOP3.LUT R5, R5, 0xff, RZ, 0xc0, !PT ;  /* 0x000000ff05057812 */ /* 0x000fc800078ec0ff */
[----:B------:R-:W-:-:S04]  /*1210*/  IADD3 R11, PT, PT, R5, R8, RZ ;  /* 0x00000008050b7210 */ /* 0x000fc80007ffe0ff */
[----:B------:R-:W-:-:S04]  /*1220*/  IADD3 R5, PT, PT, R11, -0x1, RZ ;  /* 0xffffffff0b057810 */ /* 0x000fc80007ffe0ff */
[----:B------:R-:W-:-:S13]  /*1230*/  ISETP.GE.U32.AND P0, PT, R5, 0xfe, PT ;  /* 0x000000fe0500780c */ /* 0x000fda0003f06070 */
[----:B------:R-:W-:Y:S05]  /*1240*/  @!P0 BRA `(.L_x_71) ;  /* 0x0000000000808947 */ /* 0x000fea0003800000 */
[----:B------:R-:W-:-:S13]  /*1250*/  ISETP.GT.AND P0, PT, R11, 0xfe, PT ;  /* 0x000000fe0b00780c */ /* 0x000fda0003f04270 */
[----:B------:R-:W-:Y:S05]  /*1260*/  @P0 BRA `(.L_x_72) ;  /* 0x00000000006c0947 */ /* 0x000fea0003800000 */
[----:B------:R-:W-:-:S13]  /*1270*/  ISETP.GE.AND P0, PT, R11, 0x1, PT ;  /* 0x000000010b00780c */ /* 0x000fda0003f06270 */
[----:B------:R-:W-:Y:S05]  /*1280*/  @P0 BRA `(.L_x_73) ;  /* 0x0000000000740947 */ /* 0x000fea0003800000 */
[----:B------:R-:W-:Y:S02]  /*1290*/  ISETP.GE.AND P0, PT, R11, -0x18, PT ;  /* 0xffffffe80b00780c */ /* 0x000fe40003f06270 */
[----:B------:R-:W-:-:S11]  /*12a0*/  LOP3.LUT R2, R2, 0x80000000, RZ, 0xc0, !PT ;  /* 0x8000000002027812 */ /* 0x000fd600078ec0ff */
[----:B------:R-:W-:Y:S05]  /*12b0*/  @!P0 BRA `(.L_x_73) ;  /* 0x0000000000688947 */ /* 0x000fea0003800000 */
[CCC-:B------:R-:W-:Y:S01]  /*12c0*/  FFMA.RZ R5, R14.reuse, R10.reuse, R9.reuse ;  /* 0x0000000a0e057223 */ /* 0x1c0fe2000000c009 */
[CCC-:B------:R-:W-:Y:S01]  /*12d0*/  FFMA.RM R8, R14.reuse, R10.reuse, R9.reuse ;  /* 0x0000000a0e087223 */ /* 0x1c0fe20000004009 */
[C---:B------:R-:W-:Y:S02]  /*12e0*/  ISETP.NE.AND P2, PT, R11.reuse, RZ, PT ;  /* 0x000000ff0b00720c */ /* 0x040fe40003f45270 */
[----:B------:R-:W-:Y:S02]  /*12f0*/  ISETP.NE.AND P1, PT, R11, RZ, PT ;  /* 0x000000ff0b00720c */ /* 0x000fe40003f25270 */
[----:B------:R-:W-:Y:S01]  /*1300*/  LOP3.LUT R7, R5, 0x7fffff, RZ, 0xc0, !PT ;  /* 0x007fffff05077812 */ /* 0x000fe200078ec0ff */
[----:B------:R-:W-:Y:S01]  /*1310*/  FFMA.RP R5, R14, R10, R9 ;  /* 0x0000000a0e057223 */ /* 0x000fe20000008009 */
[----:B------:R-:W-:Y:S02]  /*1320*/  IADD3 R10, PT, PT, R11, 0x20, RZ ;  /* 0x000000200b0a7810 */ /* 0x000fe40007ffe0ff */
[----:B------:R-:W-:-:S02]  /*1330*/  LOP3.LUT R7, R7, 0x800000, RZ, 0xfc, !PT ;  /* 0x0080000007077812 */ /* 0x000fc400078efcff */
[----:B------:R-:W-:Y:S02]  /*1340*/  IADD3 R9, PT, PT, -R11, RZ, RZ ;  /* 0x000000ff0b097210 */ /* 0x000fe40007ffe1ff */
[----:B------:R-:W-:Y:S02]  /*1350*/  SHF.L.U32 R10, R7, R10, RZ ;  /* 0x0000000a070a7219 */ /* 0x000fe400000006ff */
[----:B------:R-:W-:Y:S02]  /*1360*/  FSETP.NEU.FTZ.AND P0, PT, R5, R8, PT ;  /* 0x000000080500720b */ /* 0x000fe40003f1d000 */
[----:B------:R-:W-:Y:S02]  /*1370*/  SEL R8, R9, RZ, P2 ;  /* 0x000000ff09087207 */ /* 0x000fe40001000000 */
[----:B------:R-:W-:Y:S02]  /*1380*/  ISETP.NE.AND P1, PT, R10, RZ, P1 ;  /* 0x000000ff0a00720c */ /* 0x000fe40000f25270 */
[----:B------:R-:W-:-:S02]  /*1390*/  SHF.R.U32.HI R8, RZ, R8, R7 ;  /* 0x00000008ff087219 */ /* 0x000fc40000011607 */
[----:B------:R-:W-:Y:S02]  /*13a0*/  PLOP3.LUT P0, PT, P0, P1, PT, 0xf8, 0x8f ;  /* 0x00000000008f781c */ /* 0x000fe40000703f70 */
[----:B------:R-:W-:Y:S02]  /*13b0*/  SHF.R.U32.HI R10, RZ, 0x1, R8 ;  /* 0x00000001ff0a7819 */ /* 0x000fe40000011608 */
[----:B------:R-:W-:-:S04]  /*13c0*/  SEL R5, RZ, 0x1, !P0 ;  /* 0x00000001ff057807 */ /* 0x000fc80004000000 */
[----:B------:R-:W-:-:S04]  /*13d0*/  LOP3.LUT R5, R5, 0x1, R10, 0xf8, !PT ;  /* 0x0000000105057812 */ /* 0x000fc800078ef80a */
[----:B------:R-:W-:-:S04]  /*13e0*/  LOP3.LUT R5, R5, R8, RZ, 0xc0, !PT ;  /* 0x0000000805057212 */ /* 0x000fc800078ec0ff */
[----:B------:R-:W-:-:S04]  /*13f0*/  IADD3 R5, PT, PT, R10, R5, RZ ;  /* 0x000000050a057210 */ /* 0x000fc80007ffe0ff */
[----:B------:R-:W-:Y:S01]  /*1400*/  LOP3.LUT R2, R5, R2, RZ, 0xfc, !PT ;  /* 0x0000000205027212 */ /* 0x000fe200078efcff */
[----:B------:R-:W-:Y:S06]  /*1410*/  BRA `(.L_x_73) ;  /* 0x0000000000107947 */ /* 0x000fec0003800000 */
.L_x_72:
[----:B------:R-:W-:-:S04]  /*1420*/  LOP3.LUT R2, R2, 0x80000000, RZ, 0xc0, !PT ;  /* 0x8000000002027812 */ /* 0x000fc800078ec0ff */
[----:B------:R-:W-:Y:S01]  /*1430*/  LOP3.LUT R2, R2, 0x7f800000, RZ, 0xfc, !PT ;  /* 0x7f80000002027812 */ /* 0x000fe200078efcff */
[----:B------:R-:W-:Y:S06]  /*1440*/  BRA `(.L_x_73) ;  /* 0x0000000000047947 */ /* 0x000fec0003800000 */
.L_x_71:
[----:B------:R-:W-:-:S07]  /*1450*/  LEA R2, R8, R2, 0x17 ;  /* 0x0000000208027211 */ /* 0x000fce00078eb8ff */
.L_x_73:
[----:B------:R-:W-:Y:S05]  /*1460*/  BSYNC.RECONVERGENT B2 ;  /* 0x0000000000027941 */ /* 0x000fea0003800200 */
.L_x_70:
[----:B------:R-:W-:Y:S05]  /*1470*/  BRA `(.L_x_74) ;  /* 0x0000000000207947 */ /* 0x000fea0003800000 */
.L_x_69:
[----:B------:R-:W-:-:S04]  /*1480*/  LOP3.LUT R2, R5, 0x80000000, R2, 0x48, !PT ;  /* 0x8000000005027812 */ /* 0x000fc800078e4802 */
[----:B------:R-:W-:Y:S01]  /*1490*/  LOP3.LUT R2, R2, 0x7f800000, RZ, 0xfc, !PT ;  /* 0x7f80000002027812 */ /* 0x000fe200078efcff */
[----:B------:R-:W-:Y:S06]  /*14a0*/  BRA `(.L_x_74) ;  /* 0x0000000000147947 */ /* 0x000fec0003800000 */
.L_x_68:
[----:B------:R-:W-:Y:S01]  /*14b0*/  LOP3.LUT R2, R5, 0x80000000, R2, 0x48, !PT ;  /* 0x8000000005027812 */ /* 0x000fe200078e4802 */
[----:B------:R-:W-:Y:S06]  /*14c0*/  BRA `(.L_x_74) ;  /* 0x00000000000c7947 */ /* 0x000fec0003800000 */
.L_x_67:
[----:B------:R-:W0:Y:S01]  /*14d0*/  MUFU.RSQ R2, -QNAN ;  /* 0xffc0000000027908 */ /* 0x000e220000001400 */
[----:B------:R-:W-:Y:S05]  /*14e0*/  BRA `(.L_x_74) ;  /* 0x0000000000047947 */ /* 0x000fea0003800000 */
.L_x_66:
[----:B------:R-:W-:-:S07]  /*14f0*/  FADD.FTZ R2, R2, R3 ;  /* 0x0000000302027221 */ /* 0x000fce0000010000 */
.L_x_74:
[----:B------:R-:W-:Y:S05]  /*1500*/  BSYNC.RECONVERGENT B1 ;  /* 0x0000000000017941 */ /* 0x000fea0003800200 */
.L_x_64:
[----:B------:R-:W-:-:S04]  /*1510*/  HFMA2 R7, -RZ, RZ, 0, 0 ;  /* 0x00000000ff077431 */ /* 0x000fc800000001ff */
[----:B0-----:R-:W-:Y:S05]  /*1520*/  RET.REL.NODEC R6 `(_Z14preval_normalsPfS_S_S_S_S_S_S_S_S_S_S_PiS0_i) ;  /* 0xffffffe806b47950 */ /* 0x001fea0003c3ffff */
.L_x_75:
        /* <DEDUP_REMOVED lines=13> */
.L_x_101:


//--------------------- .text._Z20preval_jacobian_signPfS_S_S_S_i --------------------------
	.section	.text._Z20preval_jacobian_signPfS_S_S_S_i,"ax",@progbits
	.align	128
        .global         _Z20preval_jacobian_signPfS_S_S_S_i
        .type           _Z20preval_jacobian_signPfS_S_S_S_i,@function
        .size           _Z20preval_jacobian_signPfS_S_S_S_i,(.L_x_111 - _Z20preval_jacobian_signPfS_S_S_S_i)
        .other          _Z20preval_jacobian_signPfS_S_S_S_i,@"STO_CUDA_ENTRY STV_DEFAULT"
_Z20preval_jacobian_signPfS_S_S_S_i:
.text._Z20preval_jacobian_signPfS_S_S_S_i:
        /* <DEDUP_REMOVED lines=9> */
[----:B------:R-:W1:Y:S01]  /*0090*/  LDCU.64 UR4, c[0x0][0x358] ;  /* 0x00006b00ff0477ac */ /* 0x000e620008000a00 */
[----:B0-----:R-:W-:-:S05]  /*00a0*/  IMAD.WIDE R2, R13, 0x4, R2 ;  /* 0x000000040d027825 */ /* 0x001fca00078e0202 */
[----:B-1----:R-:W2:Y:S02]  /*00b0*/  LDG.E R0, desc[UR4][R2.64] ;  /* 0x0000000402007981 */ /* 0x002ea4000c1e1900 */
[----:B--2---:R-:W-:-:S13]  /*00c0*/  FSETP.GEU.AND P0, PT, R0, RZ, PT ;  /* 0x000000ff0000720b */ /* 0x004fda0003f0e000 */
[----:B------:R-:W-:Y:S05]  /*00d0*/  @P0 EXIT ;  /* 0x000000000000094d */ /* 0x000fea0003800000 */
[----:B------:R-:W0:Y:S08]  /*00e0*/  LDC.64 R8, c[0x0][0x398] ;  /* 0x0000e600ff087b82 */ /* 0x000e300000000a00 */
[----:B------:R-:W1:Y:S08]  /*00f0*/  LDC.64 R4, c[0x0][0x388] ;  /* 0x0000e200ff047b82 */ /* 0x000e700000000a00 */
[----:B------:R-:W2:Y:S01]  /*0100*/  LDC.64 R6, c[0x0][0x390] ;  /* 0x0000e400ff067b82 */ /* 0x000ea20000000a00 */
[----:B0-----:R-:W-:-:S07]  /*0110*/  IMAD.WIDE R8, R13, 0x4, R8 ;  /* 0x000000040d087825 */ /* 0x001fce00078e0208 */
[----:B------:R-:W0:Y:S01]  /*0120*/  LDC.64 R10, c[0x0][0x3a0] ;  /* 0x0000e800ff0a7b82 */ /* 0x000e220000000a00 */
[----:B------:R-:W3:Y:S01]  /*0130*/  LDG.E R17, desc[UR4][R8.64] ;  /* 0x0000000408117981 */ /* 0x000ee2000c1e1900 */
[----:B-1----:R-:W-:-:S04]  /*0140*/  IMAD.WIDE R4, R13, 0x4, R4 ;  /* 0x000000040d047825 */ /* 0x002fc800078e0204 */
[----:B--2---:R-:W-:-:S05]  /*0150*/  IMAD.WIDE R6, R13, 0x4, R6 ;  /* 0x000000040d067825 */ /* 0x004fca00078e0206 */
[----:B------:R-:W2:Y:S01]  /*0160*/  LDG.E R15, desc[UR4][R6.64] ;  /* 0x00000004060f7981 */ /* 0x000ea2000c1e1900 */
[----:B0-----:R-:W-:-:S03]  /*0170*/  IMAD.WIDE R10, R13, 0x4, R10 ;  /* 0x000000040d0a7825 */ /* 0x001fc600078e020a */
[----:B------:R-:W4:Y:S04]  /*0180*/  LDG.E R13, desc[UR4][R4.64] ;  /* 0x00000004040d7981 */ /* 0x000f28000c1e1900 */
[----:B---3--:R-:W-:Y:S04]  /*0190*/  STG.E desc[UR4][R4.64], R17 ;  /* 0x0000001104007986 */ /* 0x008fe8000c101904 */
[----:B------:R-:W3:Y:S04]  /*01a0*/  LDG.E R19, desc[UR4][R10.64] ;  /* 0x000000040a137981 */ /* 0x000ee8000c1e1900 */
[----:B---3--:R-:W-:Y:S04]  /*01b0*/  STG.E desc[UR4][R6.64], R19 ;  /* 0x0000001306007986 */ /* 0x008fe8000c101904 */
[----:B----4-:R-:W-:Y:S04]  /*01c0*/  STG.E desc[UR4][R8.64], R13 ;  /* 0x0000000d08007986 */ /* 0x010fe8000c101904 */
[----:B--2---:R-:W-:Y:S04]  /*01d0*/  STG.E desc[UR4][R10.64], R15 ;  /* 0x0000000f0a007986 */ /* 0x004fe8000c101904 */
[----:B------:R-:W2:Y:S02]  /*01e0*/  LDG.E R0, desc[UR4][R2.64] ;  /* 0x0000000402007981 */ /* 0x000ea4000c1e1900 */
[----:B--2---:R-:W-:-:S05]  /*01f0*/  FADD R21, -R0, -RZ ;  /* 0x800000ff00157221 */ /* 0x004fca0000000100 */
[----:B------:R-:W-:Y:S01]  /*0200*/  STG.E desc[UR4][R2.64], R21 ;  /* 0x0000001502007986 */ /* 0x000fe2000c101904 */
[----:B------:R-:W-:Y:S05]  /*0210*/  EXIT ;  /* 0x000000000000794d */ /* 0x000fea0003800000 */
.L_x_76:
        /* <DEDUP_REMOVED lines=14> */
.L_x_111:


//--------------------- .text._Z15preval_jacobianPfS_S_S_S_S_S_i --------------------------
	.section	.text._Z15preval_jacobianPfS_S_S_S_S_S_i,"ax",@progbits
	.align	128
        .global         _Z15preval_jacobianPfS_S_S_S_S_S_i
        .type           _Z15preval_jacobianPfS_S_S_S_S_S_i,@function
        .size           _Z15preval_jacobianPfS_S_S_S_S_S_i,(.L_x_112 - _Z15preval_jacobianPfS_S_S_S_S_S_i)
        .other          _Z15preval_jacobianPfS_S_S_S_S_S_i,@"STO_CUDA_ENTRY STV_DEFAULT"
_Z15preval_jacobianPfS_S_S_S_S_S_i:
.text._Z15preval_jacobianPfS_S_S_S_S_S_i:
        /* <DEDUP_REMOVED lines=15> */
[----:B------:R-:W0:Y:S01]  /*00f0*/  LDC.64 R8, c[0x0][0x398] ;  /* 0x0000e600ff087b82 */ /* 0x000e220000000a00 */
[----:B--2---:R-:W-:-:S06]  /*0100*/  IMAD.WIDE R12, R0, 0x4, R12 ;  /* 0x00000004000c7825 */ /* 0x004fcc00078e020c */
[----:B------:R-:W5:Y:S01]  /*0110*/  LDG.E R13, desc[UR4][R12.64] ;  /* 0x000000040c0d7981 */ /* 0x000f62000c1e1900 */
[----:B------:R-:W1:Y:S01]  /*0120*/  LDC.64 R2, c[0x0][0x3b0] ;  /* 0x0000ec00ff027b82 */ /* 0x000e620000000a00 */
[----:B---3--:R-:W-:-:S06]  /*0130*/  IMAD.WIDE R6, R0, 0x4, R6 ;  /* 0x0000000400067825 */ /* 0x008fcc00078e0206 */
[----:B------:R-:W2:Y:S01]  /*0140*/  LDG.E R6, desc[UR4][R6.64] ;  /* 0x0000000406067981 */ /* 0x000ea2000c1e1900 */
[C---:B----4-:R-:W-:Y:S01]  /*0150*/  IMAD.WIDE R10, R0.reuse, 0x4, R10 ;  /* 0x00000004000a7825 */ /* 0x050fe200078e020a */
[----:B------:R-:W3:Y:S05]  /*0160*/  LDC.64 R14, c[0x0][0x380] ;  /* 0x0000e000ff0e7b82 */ /* 0x000eea0000000a00 */
[----:B------:R-:W2:Y:S01]  /*0170*/  LDG.E R11, desc[UR4][R10.64] ;  /* 0x000000040a0b7981 */ /* 0x000ea2000c1e1900 */
[----:B0-----:R-:W-:-:S06]  /*0180*/  IMAD.WIDE R8, R0, 0x4, R8 ;  /* 0x0000000400087825 */ /* 0x001fcc00078e0208 */
[----:B------:R-:W4:Y:S01]  /*0190*/  LDG.E R9, desc[UR4][R8.64] ;  /* 0x0000000408097981 */ /* 0x000f22000c1e1900 */
[----:B-1----:R-:W-:-:S06]  /*01a0*/  IMAD.WIDE R2, R0, 0x4, R2 ;  /* 0x0000000400027825 */ /* 0x002fcc00078e0202 */
[----:B------:R-:W3:Y:S01]  /*01b0*/  LDG.E R3, desc[UR4][R2.64] ;  /* 0x0000000402037981 */ /* 0x000ee2000c1e1900 */
[----:B-----5:R-:W-:Y:S01]  /*01c0*/  FADD R17, -R4, R13 ;  /* 0x0000000d04117221 */ /* 0x020fe20000000100 */
[----:B--2---:R-:W-:-:S04]  /*01d0*/  FADD R18, -R6, R11 ;  /* 0x0000000b06127221 */ /* 0x004fc80000000100 */
[----:B------:R-:W-:Y:S01]  /*01e0*/  FMUL R17, R17, R18 ;  /* 0x0000001211117220 */ /* 0x000fe20000400000 */
[----:B----4-:R-:W-:Y:S01]  /*01f0*/  FADD R16, -R4, R9 ;  /* 0x0000000904107221 */ /* 0x010fe20000000100 */
[----:B---3--:R-:W-:-:S04]  /*0200*/  IMAD.WIDE R4, R0, 0x4, R14 ;  /* 0x0000000400047825 */ /* 0x008fc800078e020e */
[----:B------:R-:W-:-:S04]  /*0210*/  FADD R7, -R6, R3 ;  /* 0x0000000306077221 */ /* 0x000fc80000000100 */
[----:B------:R-:W-:-:S05]  /*0220*/  FFMA R7, R16, R7, -R17 ;  /* 0x0000000710077223 */ /* 0x000fca0000000811 */
[----:B------:R-:W-:Y:S01]  /*0230*/  STG.E desc[UR4][R4.64], R7 ;  /* 0x0000000704007986 */ /* 0x000fe2000c101904 */
[----:B------:R-:W-:Y:S05]  /*0240*/  EXIT ;  /* 0x000000000000794d */ /* 0x000fea0003800000 */
.L_x_77:
        /* <DEDUP_REMOVED lines=11> */
.L_x_112:


//--------------------- .text._Z18preval_side_lengthPfS_S_S_S_i --------------------------
	.section	.text._Z18preval_side_lengthPfS_S_S_S_i,"ax",@progbits
	.align	128
        .global         _Z18preval_side_lengthPfS_S_S_S_i
        .type           _Z18preval_side_lengthPfS_S_S_S_i,@function
        .size           _Z18preval_side_lengthPfS_S_S_S_i,(.L_x_102 - _Z18preval_side_lengthPfS_S_S_S_i)
        .other          _Z18preval_side_lengthPfS_S_S_S_i,@"STO_CUDA_ENTRY STV_DEFAULT"
_Z18preval_side_lengthPfS_S_S_S_i:
.text._Z18preval_side_lengthPfS_S_S_S_i:
        /* <DEDUP_REMOVED lines=24> */
[----:B-----5:R-:W-:-:S05]  /*0180*/  FADD R4, R4, -R11 ;  /* 0x8000000b04047221 */ /* 0x020fca0000000000 */
[----:B------:R-:W-:Y:S01]  /*0190*/  FSETP.NEU.AND P0, PT, R4, 1, PT ;  /* 0x3f8000000400780b */ /* 0x000fe20003f0d000 */
[----:B--2---:R-:W-:-:S05]  /*01a0*/  FADD R0, R0, -R15 ;  /* 0x8000000f00007221 */ /* 0x004fca0000000000 */
        /* <DEDUP_REMOVED lines=20> */
[----:B------:R-:W-:-:S13]  /*02f0*/  FSETP.NEU.AND P0, PT, R4, RZ, P0 ;  /* 0x000000ff0400720b */ /* 0x000fda000070d000 */
[----:B------:R-:W-:Y:S01]  /*0300*/  @!P0 FADD R4, R4, R4 ;  /* 0x0000000404048221 */ /* 0x000fe20000000000 */
        /* <DEDUP_REMOVED lines=41> */
[----:B-1----:R-:W-:-:S03]  /*05a0*/  LEA R8, R8, -R7, 0x17 ;  /* 0x8000000708087211 */ /* 0x002fc600078eb8ff */
[----:B------:R-:W-:-:S04]  /*05b0*/  FMUL R9, R9, R10 ;  /* 0x0000000a09097220 */ /* 0x000fc80000400000 */
[----:B------:R-:W-:Y:S01]  /*05c0*/  @!P3 FMUL R6, R8, R9 ;  /* 0x000000090806b220 */ /* 0x000fe20000400000 */
[----:B------:R-:W-:-:S07]  /*05d0*/  @!P0 LOP3.LUT R6, R4, 0x7fffffff, RZ, 0xc0, !PT ;  /* 0x7fffffff04068812 */ /* 0x000fce00078ec0ff */
.L_x_79:
[----:B------:R-:W-:Y:S05]  /*05e0*/  BSYNC.RECONVERGENT B0 ;  /* 0x0000000000007941 */ /* 0x000fea0003800200 */
.L_x_78:
        /* <DEDUP_REMOVED lines=62> */
[----:B0-----:R-:W-:Y:S02]  /*09d0*/  LEA R8, R8, -R5, 0x17 ;  /* 0x8000000508087211 */ /* 0x001fe400078eb8ff */
[----:B------:R-:W-:Y:S01]  /*09e0*/  FSEL R3, RZ, +INF , !P1 ;  /* 0x7f800000ff037808 */ /* 0x000fe20004800000 */
[----:B------:R-:W-:-:S04]  /*09f0*/  FMUL R7, R7, R10 ;  /* 0x0000000a07077220 */ /* 0x000fc80000400000 */
[----:B------:R-:W-:Y:S01]  /*0a00*/  @!P2 FMUL R3, R8, R7 ;  /* 0x000000070803a220 */ /* 0x000fe20000400000 */
[----:B------:R-:W-:-:S07]  /*0a10*/  @!P0 LOP3.LUT R3, R0, 0x7fffffff, RZ, 0xc0, !PT ;  /* 0x7fffffff00038812 */ /* 0x000fce00078ec0ff */
.L_x_81:
[----:B------:R-:W-:Y:S05]  /*0a20*/  BSYNC.RECONVERGENT B0 ;  /* 0x0000000000007941 */ /* 0x000fea0003800200 */
.L_x_80:
[----:B------:R-:W-:Y:S01]  /*0a30*/  FADD R0, R3, R6 ;  /* 0x0000000603007221 */ /* 0x000fe20000000000 */
[----:B------:R-:W-:Y:S03]  /*0a40*/  BSSY.RECONVERGENT B0, `(.L_x_82) ;  /* 0x000000d000007945 */ /* 0x000fe60003800200 */
[----:B------:R0:W1:Y:S01]  /*0a50*/  MUFU.RSQ R3, R0 ;  /* 0x0000000000037308 */ /* 0x0000620000001400 */
[----:B------:R-:W-:-:S04]  /*0a60*/  IADD3 R4, PT, PT, R0, -0xd000000, RZ ;  /* 0xf300000000047810 */ /* 0x000fc80007ffe0ff */
[----:B------:R-:W-:-:S13]  /*0a70*/  ISETP.GT.U32.AND P0, PT, R4, 0x727fffff, PT ;  /* 0x727fffff0400780c */ /* 0x000fda0003f04070 */
[----:B01----:R-:W-:Y:S05]  /*0a80*/  @!P0 BRA `(.L_x_83) ;  /* 0x0000000000108947 */ /* 0x003fea0003800000 */
[----:B------:R-:W-:-:S07]  /*0a90*/  MOV R8, 0xab0 ;  /* 0x00000ab000087802 */ /* 0x000fce0000000f00 */
[----:B------:R-:W-:Y:S05]  /*0aa0*/  CALL.REL.NOINC `($__internal_4_$__cuda_sm20_sqrt_rn_f32_slowpath) ;  /* 0x00000000002c7944 */ /* 0x000fea0003c00000 */
[----:B------:R-:W-:Y:S01]  /*0ab0*/  MOV R7, R3 ;  /* 0x0000000300077202 */ /* 0x000fe20000000f00 */
[----:B------:R-:W-:Y:S06]  /*0ac0*/  BRA `(.L_x_84) ;  /* 0x0000000000107947 */ /* 0x000fec0003800000 */
.L_x_83:
[----:B------:R-:W-:Y:S01]  /*0ad0*/  FMUL.FTZ R7, R0, R3 ;  /* 0x0000000300077220 */ /* 0x000fe20000410000 */
[----:B------:R-:W-:-:S03]  /*0ae0*/  FMUL.FTZ R3, R3, 0.5 ;  /* 0x3f00000003037820 */ /* 0x000fc60000410000 */
[----:B------:R-:W-:-:S04]  /*0af0*/  FFMA R0, -R7, R7, R0 ;  /* 0x0000000707007223 */ /* 0x000fc80000000100 */
[----:B------:R-:W-:-:S07]  /*0b00*/  FFMA R7, R0, R3, R7 ;  /* 0x0000000300077223 */ /* 0x000fce0000000007 */
.L_x_84:
[----:B------:R-:W-:Y:S05]  /*0b10*/  BSYNC.RECONVERGENT B0 ;  /* 0x0000000000007941 */ /* 0x000fea0003800200 */
.L_x_82:
[----:B------:R-:W0:Y:S02]  /*0b20*/  LDC.64 R4, c[0x0][0x380] ;  /* 0x0000e000ff047b82 */ /* 0x000e240000000a00 */
[----:B0-----:R-:W-:-:S05]  /*0b30*/  IMAD.WIDE R2, R2, 0x4, R4 ;  /* 0x0000000402027825 */ /* 0x001fca00078e0204 */
[----:B------:R-:W-:Y:S01]  /*0b40*/  STG.E desc[UR4][R2.64], R7 ;  /* 0x0000000702007986 */ /* 0x000fe2000c101904 */
[----:B------:R-:W-:Y:S05]  /*0b50*/  EXIT ;  /* 0x000000000000794d */ /* 0x000fea0003800000 */
        .weak           $__internal_4_$__cuda_sm20_sqrt_rn_f32_slowpath
        .type           $__internal_4_$__cuda_sm20_sqrt_rn_f32_slowpath,@function
        .size           $__internal_4_$__cuda_sm20_sqrt_rn_f32_slowpath,(.L_x_102 - $__internal_4_$__cuda_sm20_sqrt_rn_f32_slowpath)
$__internal_4_$__cuda_sm20_sqrt_rn_f32_slowpath:
[----:B------:R-:W-:-:S13]  /*0b60*/  LOP3.LUT P0, RZ, R0, 0x7fffffff, RZ, 0xc0, !PT ;  /* 0x7fffffff00ff7812 */ /* 0x000fda000780c0ff */
[----:B------:R-:W-:Y:S01]  /*0b70*/  @!P0 MOV R3, R0 ;  /* 0x0000000000038202 */ /* 0x000fe20000000f00 */
[----:B------:R-:W-:Y:S06]  /*0b80*/  @!P0 BRA `(.L_x_85) ;  /* 0x0000000000408947 */ /* 0x000fec0003800000 */
[----:B------:R-:W-:-:S13]  /*0b90*/  FSETP.GEU.FTZ.AND P0, PT, R0, RZ, PT ;  /* 0x000000ff0000720b */ /* 0x000fda0003f1e000 */
        /* <DEDUP_REMOVED lines=15> */
.L_x_85:
[----:B------:R-:W-:Y:S01]  /*0c90*/  HFMA2 R5, -RZ, RZ, 0, 0 ;  /* 0x00000000ff057431 */ /* 0x000fe200000001ff */
[----:B------:R-:W-:-:S04]  /*0ca0*/  MOV R4, R8 ;  /* 0x0000000800047202 */ /* 0x000fc80000000f00 */
[----:B------:R-:W-:Y:S05]  /*0cb0*/  RET.REL.NODEC R4 `(_Z18preval_side_lengthPfS_S_S_S_i) ;  /* 0xfffffff004d07950 */ /* 0x000fea0003c3ffff */
.L_x_86:
        /* <DEDUP_REMOVED lines=12> */
.L_x_102:


//--------------------- .text._Z15init_conditionsPfS_S_S_S_S_S_S_iii --------------------------
	.section	.text._Z15init_conditionsPfS_S_S_S_S_S_S_iii,"ax",@progbits
	.align	128
        .global         _Z15init_conditionsPfS_S_S_S_S_S_S_iii
        .type           _Z15init_conditionsPfS_S_S_S_S_S_S_iii,@function
        .size           _Z15init_conditionsPfS_S_S_S_S_S_S_iii,(.L_x_114 - _Z15init_conditionsPfS_S_S_S_S_S_S_iii)
        .other          _Z15init_conditionsPfS_S_S_S_S_S_S_iii,@"STO_CUDA_ENTRY STV_DEFAULT"
_Z15init_conditionsPfS_S_S_S_S_S_S_iii:
.text._Z15init_conditionsPfS_S_S_S_S_S_S_iii:
[----:B------:R-:W-:Y:S01]  /*0000*/  LDC R1, c[0x0][0x37c] ;  /* 0x0000df00ff017b82 */ /* 0x000fe20000000800 */
[----:B------:R-:W0:Y:S07]  /*0010*/  S2R R0, SR_CTAID.X ;  /* 0x0000000000007919 */ /* 0x000e2e0000002500 */
[----:B------:R-:W1:Y:S01]  /*0020*/  LDC R2, c[0x0][0x3c4] ;  /* 0x0000f100ff027b82 */ /* 0x000e620000000800 */
[----:B------:R-:W0:Y:S01]  /*0030*/  LDCU UR4, c[0x0][0x360] ;  /* 0x00006c00ff0477ac */ /* 0x000e220008000800 */
[----:B------:R-:W0:Y:S06]  /*0040*/  S2R R5, SR_TID.X ;  /* 0x0000000000057919 */ /* 0x000e2c0000002100 */
[----:B------:R-:W2:Y:S01]  /*0050*/  LDC R3, c[0x0][0x3c8] ;  /* 0x0000f200ff037b82 */ /* 0x000ea20000000800 */
[----:B-1----:R-:W-:Y:S01]  /*0060*/  ISETP.GE.AND P0, PT, R2, 0x1, PT ;  /* 0x000000010200780c */ /* 0x002fe20003f06270 */
[----:B0-----:R-:W-:-:S05]  /*0070*/  IMAD R0, R0, UR4, R5 ;  /* 0x0000000400007c24 */ /* 0x001fca000f8e0205 */
[----:B--2---:R-:W-:-:S13]  /*0080*/  ISETP.GE.OR P0, PT, R0, R3, !P0 ;  /* 0x000000030000720c */ /* 0x004fda0004706670 */
[----:B------:R-:W-:Y:S05]  /*0090*/  @P0 EXIT ;  /* 0x000000000000094d */ /* 0x000fea0003800000 */
[----:B------:R-:W0:Y:S01]  /*00a0*/  LDCU UR4, c[0x0][0x3c0] ;  /* 0x00007800ff0477ac */ /* 0x000e220008000800 */
[----:B------:R-:W1:Y:S01]  /*00b0*/  LDCU.64 UR16, c[0x0][0x358] ;  /* 0x00006b00ff1077ac */ /* 0x000e620008000a00 */
[----:B0-----:R-:W-:-:S09]  /*00c0*/  UISETP.GE.AND UP0, UPT, UR4, 0x1, UPT ;  /* 0x000000010400788c */ /* 0x001fd2000bf06270 */
[----:B-1----:R-:W-:Y:S05]  /*00d0*/  BRA.U !UP0, `(.L_x_87) ;  /* 0x0000000908b47547 */ /* 0x002fea000b800000 */
[----:B------:R-:W0:Y:S01]  /*00e0*/  LDC.64 R8, c[0x0][0x398] ;  /* 0x0000e600ff087b82 */ /* 0x000e220000000a00 */
[----:B------:R-:W-:-:S04]  /*00f0*/  ULOP3.LUT UR4, UR4, 0x7ffffffc, URZ, 0xc0, !UPT ;  /* 0x7ffffffc04047892 */ /* 0x000fc8000f8ec0ff */
[----:B------:R-:W-:-:S03]  /*0100*/  UIADD3 UR7, UPT, UPT, -UR4, URZ, URZ ;  /* 0x000000ff04077290 */ /* 0x000fc6000fffe1ff */
[----:B------:R-:W1:Y:S01]  /*0110*/  LDC.64 R6, c[0x0][0x3b8] ;  /* 0x0000ee00ff067b82 */ /* 0x000e620000000a00 */
[----:B------:R-:W-:-:S07]  /*0120*/  UMOV UR4, URZ ;  /* 0x000000ff00047c82 */ /* 0x000fce0008000000 */
[----:B------:R-:W2:Y:S08]  /*0130*/  LDC.64 R4, c[0x0][0x3a8] ;  /* 0x0000ea00ff047b82 */ /* 0x000eb00000000a00 */
[----:B------:R-:W3:Y:S01]  /*0140*/  LDC.64 R2, c[0x0][0x3b0] ;  /* 0x0000ec00ff027b82 */ /* 0x000ee20000000a00 */
[----:B0-----:R-:W-:-:S04]  /*0150*/  IMAD.WIDE R8, R0, 0x4, R8 ;  /* 0x0000000400087825 */ /* 0x001fc800078e0208 */
[----:B-1----:R-:W-:-:S04]  /*0160*/  IMAD.WIDE R6, R0, 0x4, R6 ;  /* 0x0000000400067825 */ /* 0x002fc800078e0206 */
[----:B--2---:R-:W-:-:S04]  /*0170*/  IMAD.WIDE R4, R0, 0x4, R4 ;  /* 0x0000000400047825 */ /* 0x004fc800078e0204 */
[----:B---3--:R-:W-:-:S07]  /*0180*/  IMAD.WIDE R2, R0, 0x4, R2 ;  /* 0x0000000400027825 */ /* 0x008fce00078e0202 */
.L_x_92:
[----:B0-----:R-:W0:Y:S01]  /*0190*/  LDC.64 R10, c[0x0][0x3a0] ;  /* 0x0000e800ff0a7b82 */ /* 0x001e220000000a00 */
[----:B-----5:R1:W5:Y:S01]  /*01a0*/  LDG.E R16, desc[UR16][R2.64] ;  /* 0x0000001002107981 */ /* 0x020362000c1e1900 */
[----:B------:R-:W2:Y:S03]  /*01b0*/  LDCU UR8, c[0x0][0x3c0] ;  /* 0x00007800ff0877ac */ /* 0x000ea60008000800 */
[----:B------:R1:W5:Y:S03]  /*01c0*/  LDG.E R19, desc[UR16][R4.64] ;  /* 0x0000001004137981 */ /* 0x000366000c1e1900 */
[----:B------:R-:W3:Y:S01]  /*01d0*/  LDC.64 R12, c[0x0][0x390] ;  /* 0x0000e400ff0c7b82 */ /* 0x000ee20000000a00 */
[----:B------:R1:W5:Y:S04]  /*01e0*/  LDG.E R20, desc[UR16][R6.64] ;  /* 0x0000001006147981 */ /* 0x000368000c1e1900 */
[----:B------:R1:W5:Y:S01]  /*01f0*/  LDG.E R21, desc[UR16][R8.64] ;  /* 0x0000001008157981 */ /* 0x000362000c1e1900 */
[----:B0-----:R-:W-:-:S05]  /*0200*/  IMAD.WIDE R10, R0, 0x4, R10 ;  /* 0x00000004000a7825 */ /* 0x001fca00078e020a */
[----:B------:R1:W5:Y:S01]  /*0210*/  LDG.E R17, desc[UR16][R10.64] ;  /* 0x000000100a117981 */ /* 0x000362000c1e1900 */
[----:B---3--:R-:W-:-:S05]  /*0220*/  IMAD.WIDE R12, R0, 0x4, R12 ;  /* 0x00000004000c7825 */ /* 0x008fca00078e020c */
[----:B------:R1:W5:Y:S01]  /*0230*/  LDG.E R18, desc[UR16][R12.64] ;  /* 0x000000100c127981 */ /* 0x000362000c1e1900 */
[----:B--2---:R-:W-:Y:S01]  /*0240*/  UISETP.GE.U32.AND UP0, UPT, UR8, 0x4, UPT ;  /* 0x000000040800788c */ /* 0x004fe2000bf06070 */
[----:B------:R-:W-:Y:S01]  /*0250*/  CS2R R22, SRZ ;  /* 0x0000000000167805 */ /* 0x000fe2000001ff00 */
[----:B------:R-:W-:-:S07]  /*0260*/  UIMAD UR21, UR4, UR8, URZ ;  /* 0x00000008041572a4 */ /* 0x000fce000f8e02ff */
[----:B-1----:R-:W-:Y:S05]  /*0270*/  BRA.U !UP0, `(.L_x_88) ;  /* 0x0000000508307547 */ /* 0x002fea000b800000 */
[----:B------:R-:W-:Y:S01]  /*0280*/  HFMA2 R22, -RZ, RZ, 0, 0 ;  /* 0x00000000ff167431 */ /* 0x000fe200000001ff */
[----:B------:R-:W-:Y:S01]  /*0290*/  UMOV UR6, 0x8 ;  /* 0x0000000800067882 */ /* 0x000fe20000000000 */
[----:B------:R-:W-:Y:S02]  /*02a0*/  ULOP3.LUT UR22, UR8, 0x7ffffffc, URZ, 0xc0, !UPT ;  /* 0x7ffffffc08167892 */ /* 0x000fe4000f8ec0ff */
[----:B------:R-:W-:Y:S01]  /*02b0*/  UIMAD UR6, UR21, 0x4, UR6 ;  /* 0x00000004150678a4 */ /* 0x000fe2000f8e0206 */
[----:B------:R-:W-:Y:S01]  /*02c0*/  UMOV UR20, 0x74c8 ;  /* 0x000074c800147882 */ /* 0x000fe20000000000 */
[----:B------:R-:W-:Y:S01]  /*02d0*/  UMOV UR19, 0x7548 ;  /* 0x0000754800137882 */ /* 0x000fe20000000000 */
[----:B------:R-:W-:Y:S01]  /*02e0*/  UMOV UR18, 0x7408 ;  /* 0x0000740800127882 */ /* 0x000fe20000000000 */
[----:B------:R-:W-:-:S08]  /*02f0*/  UMOV UR5, UR7 ;  /* 0x0000000700057c82 */ /* 0x000fd00008000000 */
.L_x_89:
[----:B------:R-:W-:Y:S01]  /*0300*/  MOV R13, UR20 ;  /* 0x00000014000d7c02 */ /* 0x000fe20008000f00 */
[----:B------:R-:W0:Y:S01]  /*0310*/  LDCU.64 UR10, c[0x3][UR19+-0x8] ;  /* 0x00ffff00130a77ac */ /* 0x000e220008000a00 */
[----:B------:R-:W-:Y:S01]  /*0320*/  MOV R10, UR20 ;  /* 0x00000014000a7c02 */ /* 0x000fe20008000f00 */
[----:B------:R-:W1:Y:S03]  /*0330*/  LDCU.64 UR12, c[0x3][UR18+-0x8] ;  /* 0x00ffff00120c77ac */ /* 0x000e660008000a00 */
[----:B------:R-:W2:Y:S01]  /*0340*/  LDC.64 R12, c[0x3][R13+-0x8] ;  /* 0x00fffe000d0c7b82 */ /* 0x000ea20000000a00 */
[----:B------:R-:W3:Y:S01]  /*0350*/  LDCU.64 UR14, c[0x3][UR19] ;  /* 0x00c00000130e77ac */ /* 0x000ee20008000a00 */
[----:B------:R-:W4:Y:S06]  /*0360*/  LDCU UR9, c[0x3][UR6+-0x8] ;  /* 0x00ffff00060977ac */ /* 0x000f2c0008000800 */
[----:B------:R-:W1:Y:S01]  /*0370*/  LDC.64 R10, c[0x3][R10] ;  /* 0x00c000000a0a7b82 */ /* 0x000e620000000a00 */
[----:B------:R-:W-:Y:S01]  /*0380*/  UIADD3 UR5, UPT, UPT, UR5, 0x4, URZ ;  /* 0x0000000405057890 */ /* 0x000fe2000fffe0ff */
[----:B0----5:R-:W-:Y:S01]  /*0390*/  FMUL R14, R16, UR10 ;  /* 0x0000000a100e7c20 */ /* 0x021fe20008400000 */
[C---:B------:R-:W-:Y:S01]  /*03a0*/  FMUL R24, R20.reuse, UR10 ;  /* 0x0000000a14187c20 */ /* 0x040fe20008400000 */
[----:B------:R-:W-:Y:S01]  /*03b0*/  FMUL R28, R20, UR11 ;  /* 0x0000000b141c7c20 */ /* 0x000fe20008400000 */
[----:B------:R-:W-:Y:S01]  /*03c0*/  FMUL R26, R16, UR11 ;  /* 0x0000000b101a7c20 */ /* 0x000fe20008400000 */
[----:B------:R-:W-:-:S02]  /*03d0*/  UISETP.NE.AND UP0, UPT, UR5, URZ, UPT ;  /* 0x000000ff0500728c */ /* 0x000fc4000bf05270 */
[----:B------:R-:W-:Y:S02]  /*03e0*/  UIADD3 UR19, UPT, UPT, UR19, 0x10, URZ ;  /* 0x0000001013137890 */ /* 0x000fe4000fffe0ff */
[----:B------:R-:W-:Y:S01]  /*03f0*/  UIADD3 UR20, UPT, UPT, UR20, 0x10, URZ ;  /* 0x0000001014147890 */ /* 0x000fe2000fffe0ff */
[-C--:B--2---:R-:W-:Y:S01]  /*0400*/  FFMA R15, R17, R12.reuse, R14 ;  /* 0x0000000c110f7223 */ /* 0x084fe2000000000e */
[----:B------:R-:W-:Y:S01]  /*0410*/  FFMA R24, R19, R12, R24 ;  /* 0x0000000c13187223 */ /* 0x000fe20000000018 */
[----:B------:R-:W-:Y:S01]  /*0420*/  FADD R12, -R12, 1 ;  /* 0x3f8000000c0c7421 */ /* 0x000fe20000000100 */
[----:B------:R-:W-:Y:S01]  /*0430*/  FADD R14, -R13, 1 ;  /* 0x3f8000000d0e7421 */ /* 0x000fe20000000100 */
[-C--:B------:R-:W-:Y:S01]  /*0440*/  FFMA R28, R19, R13.reuse, R28 ;  /* 0x0000000d131c7223 */ /* 0x080fe2000000001c */
[----:B------:R-:W-:Y:S01]  /*0450*/  FFMA R23, R17, R13, R26 ;  /* 0x0000000d11177223 */ /* 0x000fe2000000001a */
[----:B------:R-:W-:Y:S01]  /*0460*/  FADD R12, R12, -UR10 ;  /* 0x8000000a0c0c7e21 */ /* 0x000fe20008000000 */
[----:B------:R-:W-:Y:S01]  /*0470*/  FADD R14, R14, -UR11 ;  /* 0x8000000b0e0e7e21 */ /* 0x000fe20008000000 */
[----:B------:R-:W0:Y:S02]  /*0480*/  LDCU UR10, c[0x3][UR6+-0x4] ;  /* 0x00ffff80060a77ac */ /* 0x000e240008000800 */
[CC--:B------:R-:W-:Y:S01]  /*0490*/  FFMA R24, R21.reuse, R12.reuse, R24 ;  /* 0x0000000c15187223 */ /* 0x0c0fe20000000018 */
[C---:B------:R-:W-:Y:S01]  /*04a0*/  FFMA R15, R18.reuse, R12, R15 ;  /* 0x0000000c120f7223 */ /* 0x040fe2000000000f */
[-C--:B------:R-:W-:Y:S01]  /*04b0*/  FFMA R28, R21, R14.reuse, R28 ;  /* 0x0000000e151c7223 */ /* 0x080fe2000000001c */
[----:B------:R-:W-:Y:S01]  /*04c0*/  FFMA R23, R18, R14, R23 ;  /* 0x0000000e12177223 */ /* 0x000fe20000000017 */
[----:B------:R-:W-:Y:S01]  /*04d0*/  FADD R24, R24, R24 ;  /* 0x0000001818187221 */ /* 0x000fe20000000000 */
[----:B---3--:R-:W-:Y:S01]  /*04e0*/  FMUL R14, R16, UR14 ;  /* 0x0000000e100e7c20 */ /* 0x008fe20008400000 */
[----:B------:R-:W-:-:S02]  /*04f0*/  FADD R28, R28, R28 ;  /* 0x0000001c1c1c7221 */ /* 0x000fc40000000000 */
[----:B------:R-:W-:Y:S01]  /*0500*/  FADD R15, R15, -R24 ;  /* 0x800000180f0f7221 */ /* 0x000fe20000000000 */
[-C--:B-1----:R-:W-:Y:S01]  /*0510*/  FFMA R13, R17, R10.reuse, R14 ;  /* 0x0000000a110d7223 */ /* 0x082fe2000000000e */
[----:B------:R-:W-:Y:S01]  /*0520*/  FADD R23, R23, -R28 ;  /* 0x8000001c17177221 */ /* 0x000fe20000000000 */
[----:B------:R-:W-:Y:S01]  /*0530*/  FADD R14, -R10, 1 ;  /* 0x3f8000000a0e7421 */ /* 0x000fe20000000100 */
[----:B------:R-:W-:Y:S01]  /*0540*/  FMUL R15, R15, UR12 ;  /* 0x0000000c0f0f7c20 */ /* 0x000fe20008400000 */
[----:B------:R-:W-:Y:S01]  /*0550*/  FMUL R24, R20, UR15 ;  /* 0x0000000f14187c20 */ /* 0x000fe20008400000 */
[----:B------:R-:W-:Y:S01]  /*0560*/  FMUL R23, R23, UR13 ;  /* 0x0000000d17177c20 */ /* 0x000fe20008400000 */
[----:B------:R-:W-:Y:S01]  /*0570*/  FADD R14, R14, -UR14 ;  /* 0x8000000e0e0e7e21 */ /* 0x000fe20008000000 */
[----:B----4-:R-:W-:Y:S01]  /*0580*/  FFMA R12, R15, UR9, R22 ;  /* 0x000000090f0c7c23 */ /* 0x010fe20008000016 */
[----:B------:R-:W-:Y:S01]  /*0590*/  FMUL R22, R20, UR14 ;  /* 0x0000000e14167c20 */ /* 0x000fe20008400000 */
[----:B------:R-:W1:Y:S01]  /*05a0*/  LDCU UR9, c[0x3][UR6] ;  /* 0x00c00000060977ac */ /* 0x000e620008000800 */
[-C--:B------:R-:W-:Y:S01]  /*05b0*/  FFMA R24, R19, R11.reuse, R24 ;  /* 0x0000000b13187223 */ /* 0x080fe20000000018 */
[----:B0-----:R-:W-:Y:S01]  /*05c0*/  FFMA R12, R23, UR10, R12 ;  /* 0x0000000a170c7c23 */ /* 0x001fe2000800000c */
[----:B------:R-:W-:Y:S01]  /*05d0*/  FFMA R22, R19, R10, R22 ;  /* 0x0000000a13167223 */ /* 0x000fe20000000016 */
[----:B------:R-:W0:Y:S01]  /*05e0*/  LDCU.64 UR10, c[0x3][UR18] ;  /* 0x00c00000120a77ac */ /* 0x000e220008000a00 */
[----:B------:R-:W-:Y:S01]  /*05f0*/  FMUL R10, R16, UR15 ;  /* 0x0000000f100a7c20 */ /* 0x000fe20008400000 */
[----:B------:R-:W-:Y:S01]  /*0600*/  FADD R23, -R11, 1 ;  /* 0x3f8000000b177421 */ /* 0x000fe20000000100 */
[-C--:B------:R-:W-:Y:S01]  /*0610*/  FFMA R22, R21, R14.reuse, R22 ;  /* 0x0000000e15167223 */ /* 0x080fe20000000016 */
[----:B------:R-:W2:Y:S01]  /*0620*/  LDCU UR12, c[0x3][UR6+0x4] ;  /* 0x00c00080060c77ac */ /* 0x000ea20008000800 */
[----:B------:R-:W-:Y:S01]  /*0630*/  FFMA R15, R17, R11, R10 ;  /* 0x0000000b110f7223 */ /* 0x000fe2000000000a */
[----:B------:R-:W-:Y:S01]  /*0640*/  FADD R10, R23, -UR15 ;  /* 0x8000000f170a7e21 */ /* 0x000fe20008000000 */
[----:B------:R-:W-:Y:S01]  /*0650*/  FFMA R13, R18, R14, R13 ;  /* 0x0000000e120d7223 */ /* 0x000fe2000000000d */
[----:B------:R-:W-:Y:S01]  /*0660*/  FADD R22, R22, R22 ;  /* 0x0000001616167221 */ /* 0x000fe20000000000 */
[----:B------:R-:W-:Y:S01]  /*0670*/  UIADD3 UR18, UPT, UPT, UR18, 0x10, URZ ;  /* 0x0000001012127890 */ /* 0x000fe2000fffe0ff */
[-C--:B------:R-:W-:Y:S01]  /*0680*/  FFMA R24, R21, R10.reuse, R24 ;  /* 0x0000000a15187223 */ /* 0x080fe20000000018 */
[----:B------:R-:W-:Y:S01]  /*0690*/  FFMA R15, R18, R10, R15 ;  /* 0x0000000a120f7223 */ /* 0x000fe2000000000f */
[----:B------:R-:W-:Y:S01]  /*06a0*/  FADD R13, R13, -R22 ;  /* 0x800000160d0d7221 */ /* 0x000fe20000000000 */
[----:B------:R-:W-:Y:S01]  /*06b0*/  UIADD3 UR6, UPT, UPT, UR6, 0x10, URZ ;  /* 0x0000001006067890 */ /* 0x000fe2000fffe0ff */
[----:B------:R-:W-:-:S02]  /*06c0*/  FADD R24, R24, R24 ;  /* 0x0000001818187221 */ /* 0x000fc40000000000 */
[----:B0-----:R-:W-:Y:S02]  /*06d0*/  FMUL R13, R13, UR10 ;  /* 0x0000000a0d0d7c20 */ /* 0x001fe40008400000 */
[----:B------:R-:W-:Y:S02]  /*06e0*/  FADD R15, R15, -R24 ;  /* 0x800000180f0f7221 */ /* 0x000fe40000000000 */
[----:B-1----:R-:W-:Y:S02]  /*06f0*/  FFMA R12, R13, UR9, R12 ;  /* 0x000000090d0c7c23 */ /* 0x002fe4000800000c */
[----:B------:R-:W-:-:S04]  /*0700*/  FMUL R15, R15, UR11 ;  /* 0x0000000b0f0f7c20 */ /* 0x000fc80008400000 */
[----:B--2---:R-:W-:Y:S01]  /*0710*/  FFMA R22, R15, UR12, R12 ;  /* 0x0000000c0f167c23 */ /* 0x004fe2000800000c */
[----:B------:R-:W-:Y:S06]  /*0720*/  BRA.U UP0, `(.L_x_89) ;  /* 0xfffffff900f47547 */ /* 0x000fec000b83ffff */
[----:B------:R-:W-:-:S07]  /*0730*/  MOV R23, UR22 ;  /* 0x0000001600177c02 */ /* 0x000fce0008000f00 */
.L_x_88:
[----:B------:R-:W-:-:S09]  /*0740*/  ULOP3.LUT UP0, UR6, UR8, 0x3, URZ, 0xc0, !UPT ;  /* 0x0000000308067892 */ /* 0x000fd2000f80c0ff */
[----:B------:R-:W-:Y:S05]  /*0750*/  BRA.U !UP0, `(.L_x_90) ;  /* 0x0000000108ec7547 */ /* 0x000fea000b800000 */
[----:B------:R-:W-:Y:S02]  /*0760*/  UISETP.NE.AND UP0, UPT, UR6, 0x1, UPT ;  /* 0x000000010600788c */ /* 0x000fe4000bf05270 */
[----:B------:R-:W-:-:S04]  /*0770*/  ULOP3.LUT UR5, UR8, 0x1, URZ, 0xc0, !UPT ;  /* 0x0000000108057892 */ /* 0x000fc8000f8ec0ff */
[----:B------:R-:W-:-:S03]  /*0780*/  UISETP.NE.U32.AND UP1, UPT, UR5, 0x1, UPT ;  /* 0x000000010500788c */ /* 0x000fc6000bf25070 */
[----:B------:R-:W-:Y:S08]  /*0790*/  BRA.U !UP0, `(.L_x_91) ;  /* 0x00000001088c7547 */ /* 0x000ff0000b800000 */
[----:B------:R-:W-:-:S04]  /*07a0*/  SHF.L.U32 R14, R23, 0x2, RZ ;  /* 0x00000002170e7819 */ /* 0x000fc800000006ff */
[----:B------:R-:W0:Y:S08]  /*07b0*/  LDC.64 R10, c[0x3][R14+0x74c0] ;  /* 0x00dd30000e0a7b82 */ /* 0x000e300000000a00 */
[----:B------:R-:W1:Y:S01]  /*07c0*/  LDC.64 R12, c[0x3][R14+0x7540] ;  /* 0x00dd50000e0c7b82 */ /* 0x000e620000000a00 */
[----:B0-----:R-:W-:Y:S01]  /*07d0*/  FADD R15, -R10, 1 ;  /* 0x3f8000000a0f7421 */ /* 0x001fe20000000100 */
[----:B-1---5:R-:W-:-:S03]  /*07e0*/  FMUL R26, R20, R12 ;  /* 0x0000000c141a7220 */ /* 0x022fc60000400000 */
[----:B------:R-:W-:Y:S01]  /*07f0*/  FADD R24, -R12, R15 ;  /* 0x0000000f0c187221 */ /* 0x000fe20000000100 */
[----:B------:R-:W-:Y:S01]  /*0800*/  FMUL R12, R16, R12 ;  /* 0x0000000c100c7220 */ /* 0x000fe20000400000 */
[----:B------:R-:W-:-:S03]  /*0810*/  FFMA R26, R19, R10, R26 ;  /* 0x0000000a131a7223 */ /* 0x000fc6000000001a */
[----:B------:R-:W-:Y:S01]  /*0820*/  FFMA R15, R17, R10, R12 ;  /* 0x0000000a110f7223 */ /* 0x000fe2000000000c */
[----:B------:R-:W-:Y:S01]  /*0830*/  IADD3 R10, PT, PT, R23, UR21, RZ ;  /* 0x00000015170a7c10 */ /* 0x000fe2000fffe0ff */
[-C--:B------:R-:W-:Y:S01]  /*0840*/  FFMA R26, R21, R24.reuse, R26 ;  /* 0x00000018151a7223 */ /* 0x080fe2000000001a */
[----:B------:R-:W-:Y:S01]  /*0850*/  IADD3 R12, PT, PT, R23, UR21, RZ ;  /* 0x00000015170c7c10 */ /* 0x000fe2000fffe0ff */
[----:B------:R-:W-:Y:S01]  /*0860*/  FFMA R15, R18, R24, R15 ;  /* 0x00000018120f7223 */ /* 0x000fe2000000000f */
[----:B------:R-:W-:Y:S01]  /*0870*/  SHF.L.U32 R27, R10, 0x2, RZ ;  /* 0x000000020a1b7819 */ /* 0x000fe200000006ff */
[----:B------:R-:W-:Y:S01]  /*0880*/  FADD R26, R26, R26 ;  /* 0x0000001a1a1a7221 */ /* 0x000fe20000000000 */
[----:B------:R-:W-:Y:S01]  /*0890*/  SHF.L.U32 R10, R12, 0x2, RZ ;  /* 0x000000020c0a7819 */ /* 0x000fe200000006ff */
[----:B------:R-:W-:Y:S01]  /*08a0*/  FADD R12, -R11, 1 ;  /* 0x3f8000000b0c7421 */ /* 0x000fe20000000100 */
[-C--:B------:R-:W-:Y:S01]  /*08b0*/  FMUL R24, R16, R13.reuse ;  /* 0x0000000d10187220 */ /* 0x080fe20000400000 */
[----:B------:R-:W-:Y:S01]  /*08c0*/  FADD R25, R15, -R26 ;  /* 0x8000001a0f197221 */ /* 0x000fe20000000000 */
[----:B------:R-:W0:Y:S01]  /*08d0*/  LDC R27, c[0x3][R27] ;  /* 0x00c000001b1b7b82 */ /* 0x000e220000000800 */
[----:B------:R-:W-:Y:S01]  /*08e0*/  FMUL R26, R20, R13 ;  /* 0x0000000d141a7220 */ /* 0x000fe20000400000 */
[----:B------:R-:W-:Y:S01]  /*08f0*/  FADD R12, -R13, R12 ;  /* 0x0000000c0d0c7221 */ /* 0x000fe20000000100 */
[----:B------:R-:W-:-:S02]  /*0900*/  IADD3 R23, PT, PT, R23, 0x2, RZ ;  /* 0x0000000217177810 */ /* 0x000fc40007ffe0ff */
[-C--:B------:R-:W-:Y:S01]  /*0910*/  FFMA R26, R19, R11.reuse, R26 ;  /* 0x0000000b131a7223 */ /* 0x080fe2000000001a */
[----:B------:R-:W-:Y:S02]  /*0920*/  FFMA R11, R17, R11, R24 ;  /* 0x0000000b110b7223 */ /* 0x000fe40000000018 */
[----:B------:R-:W1:Y:S01]  /*0930*/  LDC.64 R14, c[0x3][R14+0x7400] ;  /* 0x00dd00000e0e7b82 */ /* 0x000e620000000a00 */
[-C--:B------:R-:W-:Y:S01]  /*0940*/  FFMA R26, R21, R12.reuse, R26 ;  /* 0x0000000c151a7223 */ /* 0x080fe2000000001a */
[----:B------:R-:W-:-:S03]  /*0950*/  FFMA R11, R18, R12, R11 ;  /* 0x0000000c120b7223 */ /* 0x000fc6000000000b */
[----:B------:R-:W-:-:S03]  /*0960*/  FADD R26, R26, R26 ;  /* 0x0000001a1a1a7221 */ /* 0x000fc60000000000 */
[----:B------:R-:W2:Y:S01]  /*0970*/  LDC R10, c[0x3][R10+0x4] ;  /* 0x00c001000a0a7b82 */ /* 0x000ea20000000800 */
[----:B------:R-:W-:Y:S01]  /*0980*/  FADD R26, R11, -R26 ;  /* 0x8000001a0b1a7221 */ /* 0x000fe20000000000 */
[----:B-1----:R-:W-:-:S03]  /*0990*/  FMUL R25, R14, R25 ;  /* 0x000000190e197220 */ /* 0x002fc60000400000 */
[----:B------:R-:W-:Y:S01]  /*09a0*/  FMUL R26, R15, R26 ;  /* 0x0000001a0f1a7220 */ /* 0x000fe20000400000 */
[----:B0-----:R-:W-:-:S04]  /*09b0*/  FFMA R25, R25, R27, R22 ;  /* 0x0000001b19197223 */ /* 0x001fc80000000016 */
[----:B--2---:R-:W-:-:S07]  /*09c0*/  FFMA R22, R26, R10, R25 ;  /* 0x0000000a1a167223 */ /* 0x004fce0000000019 */
.L_x_91:
[----:B------:R-:W-:Y:S05]  /*09d0*/  BRA.U UP1, `(.L_x_90) ;  /* 0x00000001014c7547 */ /* 0x000fea000b800000 */
[C---:B------:R-:W-:Y:S02]  /*09e0*/  SHF.L.U32 R12, R23.reuse, 0x2, RZ ;  /* 0x00000002170c7819 */ /* 0x040fe400000006ff */
[----:B------:R-:W-:Y:S02]  /*09f0*/  IADD3 R23, PT, PT, R23, UR21, RZ ;  /* 0x0000001517177c10 */ /* 0x000fe4000fffe0ff */
[----:B------:R-:W0:Y:S02]  /*0a00*/  LDC R14, c[0x3][R12+0x74c0] ;  /* 0x00dd30000c0e7b82 */ /* 0x000e240000000800 */
[----:B------:R-:W-:-:S06]  /*0a10*/  SHF.L.U32 R11, R23, 0x2, RZ ;  /* 0x00000002170b7819 */ /* 0x000fcc00000006ff */
[----:B------:R-:W1:Y:S08]  /*0a20*/  LDC R13, c[0x3][R12+0x7540] ;  /* 0x00dd50000c0d7b82 */ /* 0x000e700000000800 */
[----:B------:R-:W2:Y:S08]  /*0a30*/  LDC R10, c[0x3][R12+0x7400] ;  /* 0x00dd00000c0a7b82 */ /* 0x000eb00000000800 */
[----:B------:R-:W3:Y:S01]  /*0a40*/  LDC R11, c[0x3][R11] ;  /* 0x00c000000b0b7b82 */ /* 0x000ee20000000800 */
[----:B0-----:R-:W-:Y:S01]  /*0a50*/  FADD R24, -R14, 1 ;  /* 0x3f8000000e187421 */ /* 0x001fe20000000100 */
[-C--:B-1---5:R-:W-:Y:S01]  /*0a60*/  FMUL R20, R20, R13.reuse ;  /* 0x0000000d14147220 */ /* 0x0a2fe20000400000 */
[----:B------:R-:W-:-:S02]  /*0a70*/  FMUL R16, R16, R13 ;  /* 0x0000000d10107220 */ /* 0x000fc40000400000 */
[----:B------:R-:W-:Y:S01]  /*0a80*/  FADD R24, -R13, R24 ;  /* 0x000000180d187221 */ /* 0x000fe20000000100 */
[-C--:B------:R-:W-:Y:S01]  /*0a90*/  FFMA R20, R19, R14.reuse, R20 ;  /* 0x0000000e13147223 */ /* 0x080fe20000000014 */
[----:B------:R-:W-:-:S03]  /*0aa0*/  FFMA R17, R17, R14, R16 ;  /* 0x0000000e11117223 */ /* 0x000fc60000000010 */
[-C--:B------:R-:W-:Y:S01]  /*0ab0*/  FFMA R20, R21, R24.reuse, R20 ;  /* 0x0000001815147223 */ /* 0x080fe20000000014 */
[----:B------:R-:W-:-:S03]  /*0ac0*/  FFMA R17, R18, R24, R17 ;  /* 0x0000001812117223 */ /* 0x000fc60000000011 */
[----:B------:R-:W-:-:S04]  /*0ad0*/  FADD R20, R20, R20 ;  /* 0x0000001414147221 */ /* 0x000fc80000000000 */
[----:B------:R-:W-:-:S04]  /*0ae0*/  FADD R17, R17, -R20 ;  /* 0x8000001411117221 */ /* 0x000fc80000000000 */
[----:B--2---:R-:W-:-:S04]  /*0af0*/  FMUL R17, R10, R17 ;  /* 0x000000110a117220 */ /* 0x004fc80000400000 */
[----:B---3--:R-:W-:-:S07]  /*0b00*/  FFMA R22, R17, R11, R22 ;  /* 0x0000000b11167223 */ /* 0x008fce0000000016 */
.L_x_90:
[----:B------:R-:W0:Y:S08]  /*0b10*/  LDC R13, c[0x0][0x3c8] ;  /* 0x0000f200ff0d7b82 */ /* 0x000e300000000800 */
[----:B------:R-:W1:Y:S08]  /*0b20*/  LDC R12, c[0x0][0x3c4] ;  /* 0x0000f100ff0c7b82 */ /* 0x000e700000000800 */
[----:B------:R-:W2:Y:S01]  /*0b30*/  LDC.64 R10, c[0x0][0x380] ;  /* 0x0000e000ff0a7b82 */ /* 0x000ea20000000a00 */
[----:B0-----:R-:W-:Y:S01]  /*0b40*/  IMAD R13, R13, UR4, R0 ;  /* 0x000000040d0d7c24 */ /* 0x001fe2000f8e0200 */
[----:B------:R-:W-:-:S06]  /*0b50*/  UIADD3 UR4, UPT, UPT, UR4, 0x1, URZ ;  /* 0x0000000104047890 */ /* 0x000fcc000fffe0ff */
[----:B-1----:R-:W-:Y:S01]  /*0b60*/  ISETP.NE.AND P0, PT, R12, UR4, PT ;  /* 0x000000040c007c0c */ /* 0x002fe2000bf05270 */
[----:B--2---:R-:W-:-:S05]  /*0b70*/  IMAD.WIDE R10, R13, 0x4, R10 ;  /* 0x000000040d0a7825 */ /* 0x004fca00078e020a */
[----:B------:R0:W-:Y:S07]  /*0b80*/  STG.E desc[UR16][R10.64], R22 ;  /* 0x000000160a007986 */ /* 0x0001ee000c101910 */
[----:B------:R-:W-:Y:S05]  /*0b90*/  @!P0 EXIT ;  /* 0x000000000000894d */ /* 0x000fea0003800000 */
[----:B------:R-:W-:Y:S05]  /*0ba0*/  BRA `(.L_x_92) ;  /* 0xfffffff400787947 */ /* 0x000fea000383ffff */
.L_x_87:
[C---:B------:R-:W-:Y:S01]  /*0bb0*/  ISETP.GE.U32.AND P1, PT, R2.reuse, 0x8, PT ;  /* 0x000000080200780c */ /* 0x040fe20003f26070 */
[----:B------:R-:W-:Y:S01]  /*0bc0*/  HFMA2 R4, -RZ, RZ, 0, 0 ;  /* 0x00000000ff047431 */ /* 0x000fe200000001ff */
[----:B------:R-:W-:-:S04]  /*0bd0*/  LOP3.LUT R5, R2, 0x7, RZ, 0xc0, !PT ;  /* 0x0000000702057812 */ /* 0x000fc800078ec0ff */
[----:B------:R-:W-:-:S07]  /*0be0*/  ISETP.NE.AND P0, PT, R5, RZ, PT ;  /* 0x000000ff0500720c */ /* 0x000fce0003f05270 */
[----:B------:R-:W-:Y:S06]  /*0bf0*/  @!P1 BRA `(.L_x_93) ;  /* 0x00000000005c9947 */ /* 0x000fec0003800000 */
[----:B------:R-:W0:Y:S01]  /*0c00*/  LDC.64 R6, c[0x0][0x380] ;  /* 0x0000e000ff067b82 */ /* 0x000e220000000a00 */
[----:B------:R-:W-:Y:S01]  /*0c10*/  LOP3.LUT R4, R2, 0x7ffffff8, RZ, 0xc0, !PT ;  /* 0x7ffffff802047812 */ /* 0x000fe200078ec0ff */
[----:B------:R-:W-:-:S06]  /*0c20*/  UMOV UR4, URZ ;  /* 0x000000ff00047c82 */ /* 0x000fcc0008000000 */
.L_x_94:
[----:B-1----:R-:W-:Y:S01]  /*0c30*/  IMAD R9, R3, UR4, R0 ;  /* 0x0000000403097c24 */ /* 0x002fe2000f8e0200 */
[----:B------:R-:W-:-:S03]  /*0c40*/  UIADD3 UR4, UPT, UPT, UR4, 0x8, URZ ;  /* 0x0000000804047890 */ /* 0x000fc6000fffe0ff */
[----:B0-----:R-:W-:-:S03]  /*0c50*/  IMAD.WIDE R8, R9, 0x4, R6 ;  /* 0x0000000409087825 */ /* 0x001fc600078e0206 */
[----:B------:R-:W-:Y:S02]  /*0c60*/  ISETP.NE.AND P1, PT, R4, UR4, PT ;  /* 0x0000000404007c0c */ /* 0x000fe4000bf25270 */
[----:B------:R1:W-:Y:S01]  /*0c70*/  STG.E desc[UR16][R8.64], RZ ;  /* 0x000000ff08007986 */ /* 0x0003e2000c101910 */
[----:B------:R-:W-:-:S05]  /*0c80*/  IMAD.WIDE R10, R3, 0x4, R8 ;  /* 0x00000004030a7825 */ /* 0x000fca00078e0208 */
        /* <DEDUP_REMOVED lines=13> */
[----:B------:R-:W-:Y:S05]  /*0d60*/  @P1 BRA `(.L_x_94) ;  /* 0xfffffffc00b01947 */ /* 0x000fea000383ffff */
.L_x_93:
[----:B------:R-:W-:Y:S05]  /*0d70*/  @!P0 EXIT ;  /* 0x000000000000894d */ /* 0x000fea0003800000 */
[----:B------:R-:W-:Y:S02]  /*0d80*/  ISETP.GE.U32.AND P0, PT, R5, 0x4, PT ;  /* 0x000000040500780c */ /* 0x000fe40003f06070 */
[----:B-1----:R-:W-:-:S04]  /*0d90*/  LOP3.LUT R14, R2, 0x3, RZ, 0xc0, !PT ;  /* 0x00000003020e7812 */ /* 0x002fc800078ec0ff */
[----:B------:R-:W-:-:S07]  /*0da0*/  ISETP.NE.AND P1, PT, R14, RZ, PT ;  /* 0x000000ff0e00720c */ /* 0x000fce0003f25270 */
[----:B------:R-:W-:Y:S06]  /*0db0*/  @!P0 BRA `(.L_x_95) ;  /* 0x00000000002c8947 */ /* 0x000fec0003800000 */
[----:B------:R-:W0:Y:S01]  /*0dc0*/  LDC.64 R6, c[0x0][0x380] ;  /* 0x0000e000ff067b82 */ /* 0x000e220000000a00 */
[C---:B------:R-:W-:Y:S01]  /*0dd0*/  IMAD R5, R4.reuse, R3, R0 ;  /* 0x0000000304057224 */ /* 0x040fe200078e0200 */
[----:B------:R-:W-:-:S03]  /*0de0*/  IADD3 R4, PT, PT, R4, 0x4, RZ ;  /* 0x0000000404047810 */ /* 0x000fc60007ffe0ff */
[----:B0-----:R-:W-:-:S05]  /*0df0*/  IMAD.WIDE R6, R5, 0x4, R6 ;  /* 0x0000000405067825 */ /* 0x001fca00078e0206 */
[----:B------:R0:W-:Y:S01]  /*0e00*/  STG.E desc[UR16][R6.64], RZ ;  /* 0x000000ff06007986 */ /* 0x0001e2000c101910 */
[----:B------:R-:W-:-:S05]  /*0e10*/  IMAD.WIDE R8, R3, 0x4, R6 ;  /* 0x0000000403087825 */ /* 0x000fca00078e0206 */
[----:B------:R0:W-:Y:S01]  /*0e20*/  STG.E desc[UR16][R8.64], RZ ;  /* 0x000000ff08007986 */ /* 0x0001e2000c101910 */
[----:B------:R-:W-:-:S05]  /*0e30*/  IMAD.WIDE R10, R3, 0x4, R8 ;  /* 0x00000004030a7825 */ /* 0x000fca00078e0208 */
[----:B------:R0:W-:Y:S01]  /*0e40*/  STG.E desc[UR16][R10.64], RZ ;  /* 0x000000ff0a007986 */ /* 0x0001e2000c101910 */
[----:B------:R-:W-:-:S05]  /*0e50*/  IMAD.WIDE R12, R3, 0x4, R10 ;  /* 0x00000004030c7825 */ /* 0x000fca00078e020a */
[----:B------:R0:W-:Y:S02]  /*0e60*/  STG.E desc[UR16][R12.64], RZ ;  /* 0x000000ff0c007986 */ /* 0x0001e4000c101910 */
.L_x_95:
[----:B------:R-:W-:Y:S05]  /*0e70*/  @!P1 EXIT ;  /* 0x000000000000994d */ /* 0x000fea0003800000 */
[----:B------:R-:W-:Y:S02]  /*0e80*/  ISETP.NE.AND P0, PT, R14, 0x1, PT ;  /* 0x000000010e00780c */ /* 0x000fe40003f05270 */
[----:B------:R-:W-:-:S04]  /*0e90*/  LOP3.LUT R2, R2, 0x1, RZ, 0xc0, !PT ;  /* 0x0000000102027812 */ /* 0x000fc800078ec0ff */
[----:B------:R-:W-:-:S07]  /*0ea0*/  ISETP.NE.U32.AND P1, PT, R2, 0x1, PT ;  /* 0x000000010200780c */ /* 0x000fce0003f25070 */
[----:B------:R-:W-:Y:S06]  /*0eb0*/  @!P0 BRA `(.L_x_96) ;  /* 0x00000000001c8947 */ /* 0x000fec0003800000 */
[----:B0-----:R-:W0:Y:S01]  /*0ec0*/  LDC.64 R6, c[0x0][0x380] ;  /* 0x0000e000ff067b82 */ /* 0x001e220000000a00 */
[C---:B------:R-:W-:Y:S01]  /*0ed0*/  IMAD R5, R4.reuse, R3, R0 ;  /* 0x0000000304057224 */ /* 0x040fe200078e0200 */
[----:B------:R-:W-:-:S03]  /*0ee0*/  IADD3 R4, PT, PT, R4, 0x2, RZ ;  /* 0x0000000204047810 */ /* 0x000fc60007ffe0ff */
[----:B0-----:R-:W-:-:S05]  /*0ef0*/  IMAD.WIDE R6, R5, 0x4, R6 ;  /* 0x0000000405067825 */ /* 0x001fca00078e0206 */
[----:B------:R1:W-:Y:S01]  /*0f00*/  STG.E desc[UR16][R6.64], RZ ;  /* 0x000000ff06007986 */ /* 0x0003e2000c101910 */
[----:B------:R-:W-:-:S05]  /*0f10*/  IMAD.WIDE R8, R3, 0x4, R6 ;  /* 0x0000000403087825 */ /* 0x000fca00078e0206 */
[----:B------:R1:W-:Y:S02]  /*0f20*/  STG.E desc[UR16][R8.64], RZ ;  /* 0x000000ff08007986 */ /* 0x0003e4000c101910 */
.L_x_96:
[----:B------:R-:W-:Y:S05]  /*0f30*/  @P1 EXIT ;  /* 0x000000000000194d */ /* 0x000fea0003800000 */
[----:B01----:R-:W0:Y:S01]  /*0f40*/  LDC.64 R6, c[0x0][0x380] ;  /* 0x0000e000ff067b82 */ /* 0x003e220000000a00 */
[----:B------:R-:W-:-:S04]  /*0f50*/  IMAD R3, R4, R3, R0 ;  /* 0x0000000304037224 */ /* 0x000fc800078e0200 */
[----:B0-----:R-:W-:-:S05]  /*0f60*/  IMAD.WIDE R2, R3, 0x4, R6 ;  /* 0x0000000403027825 */ /* 0x001fca00078e0206 */
[----:B------:R-:W-:Y:S01]  /*0f70*/  STG.E desc[UR16][R2.64], RZ ;  /* 0x000000ff02007986 */ /* 0x000fe2000c101910 */
[----:B------:R-:W-:Y:S05]  /*0f80*/  EXIT ;  /* 0x000000000000794d */ /* 0x000fea0003800000 */
.L_x_97:
        /* <DEDUP_REMOVED lines=15> */
.L_x_114:


//--------------------- .nv.shared.reserved.0     --------------------------
	.section	.nv.shared.reserved.0,"aw",@nobits
	.weak		__nv_reservedSMEM_offset_0_alias
	.size		__nv_reservedSMEM_offset_0_alias, 0, 64
	.other		__nv_reservedSMEM_offset_0_alias,@"STO_CUDA_RESERVED_SHARED STV_DEFAULT"
__nv_reservedSMEM_offset_0_alias:
	.zero		0
	.zero		64


//--------------------- .nv.constant0._Z3rk4PfS_S_S_S_ii --------------------------
	.section	.nv.constant0._Z3rk4PfS_S_S_S_ii,"a",@progbits
	.sectionflags	@""
	.align	4
.nv.constant0._Z3rk4PfS_S_S_S_ii:
	.zero		944


//--------------------- .nv.constant0._Z15rk4_tempstoragePfS_S_fii --------------------------
	.section	.nv.constant0._Z15rk4_tempstoragePfS_S_fii,"a",@progbits
	.sectionflags	@""
	.align	4
.nv.constant0._Z15rk4_tempstoragePfS_S_fii:
	.zero		932


//--------------------- .nv.constant0._Z8eval_rhsPfS_S_S_PiS0_S0_S0_S_fiii --------------------------
	.section	.nv.constant0._Z8eval_rhsPfS_S_S_PiS0_S0_S0_S_fiii,"a",@progbits
	.sectionflags	@""
	.align	4
.nv.constant0._Z8eval_rhsPfS_S_S_PiS0_S0_S0_S_fiii:
	.zero		984


//--------------------- .nv.constant0._Z6eval_uPfS_S_S_S_S_S_S_S_S_ii --------------------------
	.section	.nv.constant0._Z6eval_uPfS_S_S_S_S_S_S_S_S_ii,"a",@progbits
	.sectionflags	@""
	.align	4
.nv.constant0._Z6eval_uPfS_S_S_S_S_S_S_S_S_ii:
	.zero		984


//--------------------- .nv.constant0._Z10eval_errorPfS_S_S_S_S_S_S_S_S_ii --------------------------
	.section	.nv.constant0._Z10eval_errorPfS_S_S_S_S_S_S_S_S_ii,"a",@progbits
	.sectionflags	@""
	.align	4
.nv.constant0._Z10eval_errorPfS_S_S_S_S_S_S_S_S_ii:
	.zero		984


//--------------------- .nv.constant0._Z15preval_partialsPfS_S_S_S_S_S_S_S_S_i --------------------------
	.section	.nv.constant0._Z15preval_partialsPfS_S_S_S_S_S_S_S_S_i,"a",@progbits
	.sectionflags	@""
	.align	4
.nv.constant0._Z15preval_partialsPfS_S_S_S_S_S_S_S_S_i:
	.zero		980


//--------------------- .nv.constant0._Z24preval_normals_directionPfS_S_S_S_S_S_S_PiS0_i --------------------------
	.section	.nv.constant0._Z24preval_normals_directionPfS_S_S_S_S_S_S_PiS0_i,"a",@progbits
	.sectionflags	@""
	.align	4
.nv.constant0._Z24preval_normals_directionPfS_S_S_S_S_S_S_PiS0_i:
	.zero		980


//--------------------- .nv.constant0._Z14preval_normalsPfS_S_S_S_S_S_S_S_S_S_S_PiS0_i --------------------------
	.section	.nv.constant0._Z14preval_normalsPfS_S_S_S_S_S_S_S_S_S_S_PiS0_i,"a",@progbits
	.sectionflags	@""
	.align	4
.nv.constant0._Z14preval_normalsPfS_S_S_S_S_S_S_S_S_S_S_PiS0_i:
	.zero		1012


//--------------------- .nv.constant0._Z20preval_jacobian_signPfS_S_S_S_i --------------------------
	.section	.nv.constant0._Z20preval_jacobian_signPfS_S_S_S_i,"a",@progbits
	.sectionflags	@""
	.align	4
.nv.constant0._Z20preval_jacobian_signPfS_S_S_S_i:
	.zero		940


//--------------------- .nv.constant0._Z15preval_jacobianPfS_S_S_S_S_S_i --------------------------
	.section	.nv.constant0._Z15preval_jacobianPfS_S_S_S_S_S_i,"a",@progbits
	.sectionflags	@""
	.align	4
.nv.constant0._Z15preval_jacobianPfS_S_S_S_S_S_i:
	.zero		956


//--------------------- .nv.constant0._Z18preval_side_lengthPfS_S_S_S_i --------------------------
	.section	.nv.constant0._Z18preval_side_lengthPfS_S_S_S_i,"a",@progbits
	.sectionflags	@""
	.align	4
.nv.constant0._Z18preval_side_lengthPfS_S_S_S_i:
	.zero		940


//--------------------- .nv.constant0._Z15init_conditionsPfS_S_S_S_S_S_S_iii --------------------------
	.section	.nv.constant0._Z15init_conditionsPfS_S_S_S_S_S_S_iii,"a",@progbits
	.sectionflags	@""
	.align	4
.nv.constant0._Z15init_conditionsPfS_S_S_S_S_S_S_iii:
	.zero		972


//--------------------- SYMBOLS --------------------------

	.type		.nv.reservedSmem.offset0,@object
	.size		.nv.reservedSmem.offset0,0x4
